//
// Generated by NVIDIA NVVM Compiler
//
// Compiler Build ID: CL-36424714
// Cuda compilation tools, release 13.0, V13.0.88
// Based on NVVM 20.0.0
//

.version 9.0
.target sm_100
.address_size 64

	// .globl	_Z14update_clusterPfiii
.extern .func  (.param .b32 func_retval0) vprintf
(
	.param .b64 vprintf_param_0,
	.param .b64 vprintf_param_1
)
;
.global .align 1 .b8 $str[159] = {102, 105, 110, 100, 95, 112, 97, 105, 114, 119, 105, 115, 101, 95, 109, 105, 110, 95, 99, 117, 100, 97, 32, 45, 32, 108, 101, 102, 116, 95, 105, 100, 120, 32, 37, 100, 44, 32, 105, 110, 100, 105, 99, 101, 115, 91, 108, 101, 102, 116, 95, 105, 100, 120, 93, 32, 37, 100, 44, 32, 108, 101, 102, 116, 95, 118, 97, 108, 32, 37, 46, 50, 102, 32, 97, 110, 100, 32, 114, 105, 103, 104, 116, 95, 105, 100, 120, 32, 37, 100, 44, 32, 105, 110, 100, 105, 99, 101, 115, 91, 114, 105, 103, 104, 116, 95, 105, 100, 120, 93, 32, 37, 100, 44, 32, 114, 105, 103, 104, 116, 95, 118, 97, 108, 32, 37, 46, 50, 102, 32, 124, 32, 105, 110, 100, 101, 120, 32, 37, 100, 44, 32, 115, 116, 114, 105, 100, 101, 32, 37, 100, 44, 32, 110, 32, 37, 100, 10};
.global .align 1 .b8 $str$1[108] = {102, 105, 110, 100, 95, 112, 97, 105, 114, 119, 105, 115, 101, 95, 109, 105, 110, 95, 99, 117, 100, 97, 32, 40, 97, 110, 115, 119, 101, 114, 41, 32, 45, 32, 108, 101, 102, 116, 95, 105, 100, 120, 32, 37, 100, 44, 32, 105, 110, 100, 105, 99, 101, 115, 91, 108, 101, 102, 116, 95, 105, 100, 120, 93, 32, 37, 100, 44, 32, 100, 105, 115, 116, 95, 109, 97, 116, 114, 105, 120, 95, 100, 91, 105, 110, 100, 105, 99, 101, 115, 91, 108, 101, 102, 116, 95, 105, 100, 120, 93, 93, 32, 37, 46, 50, 102, 10};

.visible .entry _Z14update_clusterPfiii(
	.param .u64 .ptr .align 1 _Z14update_clusterPfiii_param_0,
	.param .u32 _Z14update_clusterPfiii_param_1,
	.param .u32 _Z14update_clusterPfiii_param_2,
	.param .u32 _Z14update_clusterPfiii_param_3
)
{
	.reg .pred 	%p<5>;
	.reg .b32 	%r<17>;
	.reg .b32 	%f<7>;
	.reg .b64 	%rd<11>;

	ld.param.u64 	%rd2, [_Z14update_clusterPfiii_param_0];
	ld.param.u32 	%r4, [_Z14update_clusterPfiii_param_1];
	ld.param.u32 	%r5, [_Z14update_clusterPfiii_param_2];
	ld.param.u32 	%r6, [_Z14update_clusterPfiii_param_3];
	cvta.to.global.u64 	%rd1, %rd2;
	mov.u32 	%r7, %tid.x;
	mov.u32 	%r8, %ctaid.x;
	mov.u32 	%r9, %ntid.x;
	mad.lo.s32 	%r1, %r8, %r9, %r7;
	mul.lo.s32 	%r10, %r6, %r6;
	setp.ge.s32 	%p1, %r1, %r10;
	@%p1 bra 	$L__BB0_6;
	div.s32 	%r2, %r1, %r6;
	mul.lo.s32 	%r11, %r2, %r6;
	sub.s32 	%r3, %r1, %r11;
	setp.eq.s32 	%p2, %r2, %r3;
	@%p2 bra 	$L__BB0_6;
	setp.ne.s32 	%p3, %r2, %r4;
	@%p3 bra 	$L__BB0_4;
	mad.lo.s32 	%r15, %r6, %r4, %r3;
	mul.wide.s32 	%rd7, %r15, 4;
	add.s64 	%rd8, %rd1, %rd7;
	ld.global.f32 	%f4, [%rd8];
	mad.lo.s32 	%r16, %r6, %r5, %r3;
	mul.wide.s32 	%rd9, %r16, 4;
	add.s64 	%rd10, %rd1, %rd9;
	ld.global.f32 	%f5, [%rd10];
	min.f32 	%f6, %f4, %f5;
	st.global.f32 	[%rd8], %f6;
	bra.uni 	$L__BB0_6;
$L__BB0_4:
	setp.ne.s32 	%p4, %r3, %r4;
	@%p4 bra 	$L__BB0_6;
	add.s32 	%r13, %r11, %r4;
	mul.wide.s32 	%rd3, %r13, 4;
	add.s64 	%rd4, %rd1, %rd3;
	ld.global.f32 	%f1, [%rd4];
	add.s32 	%r14, %r11, %r5;
	mul.wide.s32 	%rd5, %r14, 4;
	add.s64 	%rd6, %rd1, %rd5;
	ld.global.f32 	%f2, [%rd6];
	min.f32 	%f3, %f1, %f2;
	st.global.f32 	[%rd4], %f3;
$L__BB0_6:
	ret;

}
	// .globl	_Z14remove_clusterPfii
.visible .entry _Z14remove_clusterPfii(
	.param .u64 .ptr .align 1 _Z14remove_clusterPfii_param_0,
	.param .u32 _Z14remove_clusterPfii_param_1,
	.param .u32 _Z14remove_clusterPfii_param_2
)
{
	.reg .pred 	%p<5>;
	.reg .b32 	%r<12>;
	.reg .b64 	%rd<5>;

	ld.param.u64 	%rd1, [_Z14remove_clusterPfii_param_0];
	ld.param.u32 	%r2, [_Z14remove_clusterPfii_param_1];
	ld.param.u32 	%r3, [_Z14remove_clusterPfii_param_2];
	mov.u32 	%r4, %tid.x;
	mov.u32 	%r5, %ctaid.x;
	mov.u32 	%r6, %ntid.x;
	mad.lo.s32 	%r1, %r5, %r6, %r4;
	mul.lo.s32 	%r7, %r3, %r3;
	setp.ge.s32 	%p1, %r1, %r7;
	@%p1 bra 	$L__BB1_3;
	div.s32 	%r8, %r1, %r3;
	mul.lo.s32 	%r9, %r8, %r3;
	sub.s32 	%r10, %r1, %r9;
	setp.ne.s32 	%p2, %r8, %r2;
	setp.ne.s32 	%p3, %r10, %r2;
	and.pred  	%p4, %p2, %p3;
	@%p4 bra 	$L__BB1_3;
	cvta.to.global.u64 	%rd2, %rd1;
	mul.wide.s32 	%rd3, %r1, 4;
	add.s64 	%rd4, %rd2, %rd3;
	mov.b32 	%r11, 2139095039;
	st.global.u32 	[%rd4], %r11;
$L__BB1_3:
	ret;

}
	// .globl	_Z29calculate_pairwise_dists_cudaPfS_jj
.visible .entry _Z29calculate_pairwise_dists_cudaPfS_jj(
	.param .u64 .ptr .align 1 _Z29calculate_pairwise_dists_cudaPfS_jj_param_0,
	.param .u64 .ptr .align 1 _Z29calculate_pairwise_dists_cudaPfS_jj_param_1,
	.param .u32 _Z29calculate_pairwise_dists_cudaPfS_jj_param_2,
	.param .u32 _Z29calculate_pairwise_dists_cudaPfS_jj_param_3
)
{
	.reg .pred 	%p<13>;
	.reg .b32 	%r<67>;
	.reg .b32 	%f<83>;
	.reg .b64 	%rd<69>;

	ld.param.u64 	%rd3, [_Z29calculate_pairwise_dists_cudaPfS_jj_param_0];
	ld.param.u64 	%rd4, [_Z29calculate_pairwise_dists_cudaPfS_jj_param_1];
	ld.param.u32 	%r19, [_Z29calculate_pairwise_dists_cudaPfS_jj_param_2];
	ld.param.u32 	%r20, [_Z29calculate_pairwise_dists_cudaPfS_jj_param_3];
	cvta.to.global.u64 	%rd1, %rd3;
	cvta.to.global.u64 	%rd2, %rd4;
	mov.u32 	%r21, %tid.x;
	mov.u32 	%r22, %ntid.x;
	mov.u32 	%r23, %ctaid.x;
	mad.lo.s32 	%r1, %r22, %r23, %r21;
	mul.lo.s32 	%r24, %r19, %r19;
	setp.ge.u32 	%p1, %r1, %r24;
	@%p1 bra 	$L__BB2_16;
	div.u32 	%r2, %r1, %r19;
	mul.lo.s32 	%r25, %r2, %r19;
	sub.s32 	%r3, %r1, %r25;
	setp.ge.u32 	%p2, %r2, %r19;
	@%p2 bra 	$L__BB2_16;
	setp.eq.s32 	%p3, %r2, %r3;
	@%p3 bra 	$L__BB2_17;
	setp.eq.s32 	%p4, %r20, 0;
	mov.f32 	%f82, 0f00000000;
	@%p4 bra 	$L__BB2_15;
	mul.lo.s32 	%r4, %r2, %r20;
	mul.lo.s32 	%r5, %r3, %r20;
	and.b32  	%r6, %r20, 7;
	setp.lt.u32 	%p5, %r20, 8;
	mov.f32 	%f82, 0f00000000;
	mov.b32 	%r64, 0;
	@%p5 bra 	$L__BB2_7;
	and.b32  	%r64, %r20, -8;
	neg.s32 	%r62, %r64;
	mov.f32 	%f82, 0f00000000;
	mov.b32 	%r63, 0;
$L__BB2_6:
	.pragma "nounroll";
	add.s32 	%r28, %r63, %r4;
	mul.wide.u32 	%rd5, %r28, 4;
	add.s64 	%rd6, %rd1, %rd5;
	ld.global.f32 	%f17, [%rd6];
	add.s32 	%r29, %r63, %r5;
	mul.wide.u32 	%rd7, %r29, 4;
	add.s64 	%rd8, %rd1, %rd7;
	ld.global.f32 	%f18, [%rd8];
	sub.f32 	%f19, %f17, %f18;
	fma.rn.f32 	%f20, %f19, %f19, %f82;
	add.s32 	%r30, %r28, 1;
	mul.wide.u32 	%rd9, %r30, 4;
	add.s64 	%rd10, %rd1, %rd9;
	ld.global.f32 	%f21, [%rd10];
	add.s32 	%r31, %r29, 1;
	mul.wide.u32 	%rd11, %r31, 4;
	add.s64 	%rd12, %rd1, %rd11;
	ld.global.f32 	%f22, [%rd12];
	sub.f32 	%f23, %f21, %f22;
	fma.rn.f32 	%f24, %f23, %f23, %f20;
	add.s32 	%r32, %r28, 2;
	mul.wide.u32 	%rd13, %r32, 4;
	add.s64 	%rd14, %rd1, %rd13;
	ld.global.f32 	%f25, [%rd14];
	add.s32 	%r33, %r29, 2;
	mul.wide.u32 	%rd15, %r33, 4;
	add.s64 	%rd16, %rd1, %rd15;
	ld.global.f32 	%f26, [%rd16];
	sub.f32 	%f27, %f25, %f26;
	fma.rn.f32 	%f28, %f27, %f27, %f24;
	add.s32 	%r34, %r28, 3;
	mul.wide.u32 	%rd17, %r34, 4;
	add.s64 	%rd18, %rd1, %rd17;
	ld.global.f32 	%f29, [%rd18];
	add.s32 	%r35, %r29, 3;
	mul.wide.u32 	%rd19, %r35, 4;
	add.s64 	%rd20, %rd1, %rd19;
	ld.global.f32 	%f30, [%rd20];
	sub.f32 	%f31, %f29, %f30;
	fma.rn.f32 	%f32, %f31, %f31, %f28;
	add.s32 	%r36, %r28, 4;
	mul.wide.u32 	%rd21, %r36, 4;
	add.s64 	%rd22, %rd1, %rd21;
	ld.global.f32 	%f33, [%rd22];
	add.s32 	%r37, %r29, 4;
	mul.wide.u32 	%rd23, %r37, 4;
	add.s64 	%rd24, %rd1, %rd23;
	ld.global.f32 	%f34, [%rd24];
	sub.f32 	%f35, %f33, %f34;
	fma.rn.f32 	%f36, %f35, %f35, %f32;
	add.s32 	%r38, %r28, 5;
	mul.wide.u32 	%rd25, %r38, 4;
	add.s64 	%rd26, %rd1, %rd25;
	ld.global.f32 	%f37, [%rd26];
	add.s32 	%r39, %r29, 5;
	mul.wide.u32 	%rd27, %r39, 4;
	add.s64 	%rd28, %rd1, %rd27;
	ld.global.f32 	%f38, [%rd28];
	sub.f32 	%f39, %f37, %f38;
	fma.rn.f32 	%f40, %f39, %f39, %f36;
	add.s32 	%r40, %r28, 6;
	mul.wide.u32 	%rd29, %r40, 4;
	add.s64 	%rd30, %rd1, %rd29;
	ld.global.f32 	%f41, [%rd30];
	add.s32 	%r41, %r29, 6;
	mul.wide.u32 	%rd31, %r41, 4;
	add.s64 	%rd32, %rd1, %rd31;
	ld.global.f32 	%f42, [%rd32];
	sub.f32 	%f43, %f41, %f42;
	fma.rn.f32 	%f44, %f43, %f43, %f40;
	add.s32 	%r42, %r28, 7;
	mul.wide.u32 	%rd33, %r42, 4;
	add.s64 	%rd34, %rd1, %rd33;
	ld.global.f32 	%f45, [%rd34];
	add.s32 	%r43, %r29, 7;
	mul.wide.u32 	%rd35, %r43, 4;
	add.s64 	%rd36, %rd1, %rd35;
	ld.global.f32 	%f46, [%rd36];
	sub.f32 	%f47, %f45, %f46;
	fma.rn.f32 	%f82, %f47, %f47, %f44;
	add.s32 	%r63, %r63, 8;
	add.s32 	%r62, %r62, 8;
	setp.ne.s32 	%p6, %r62, 0;
	@%p6 bra 	$L__BB2_6;
$L__BB2_7:
	setp.eq.s32 	%p7, %r6, 0;
	@%p7 bra 	$L__BB2_15;
	and.b32  	%r14, %r20, 3;
	setp.lt.u32 	%p8, %r6, 4;
	@%p8 bra 	$L__BB2_10;
	add.s32 	%r44, %r64, %r4;
	mul.wide.u32 	%rd37, %r44, 4;
	add.s64 	%rd38, %rd1, %rd37;
	ld.global.f32 	%f49, [%rd38];
	add.s32 	%r45, %r64, %r5;
	mul.wide.u32 	%rd39, %r45, 4;
	add.s64 	%rd40, %rd1, %rd39;
	ld.global.f32 	%f50, [%rd40];
	sub.f32 	%f51, %f49, %f50;
	fma.rn.f32 	%f52, %f51, %f51, %f82;
	add.s32 	%r46, %r44, 1;
	mul.wide.u32 	%rd41, %r46, 4;
	add.s64 	%rd42, %rd1, %rd41;
	ld.global.f32 	%f53, [%rd42];
	add.s32 	%r47, %r45, 1;
	mul.wide.u32 	%rd43, %r47, 4;
	add.s64 	%rd44, %rd1, %rd43;
	ld.global.f32 	%f54, [%rd44];
	sub.f32 	%f55, %f53, %f54;
	fma.rn.f32 	%f56, %f55, %f55, %f52;
	add.s32 	%r48, %r44, 2;
	mul.wide.u32 	%rd45, %r48, 4;
	add.s64 	%rd46, %rd1, %rd45;
	ld.global.f32 	%f57, [%rd46];
	add.s32 	%r49, %r45, 2;
	mul.wide.u32 	%rd47, %r49, 4;
	add.s64 	%rd48, %rd1, %rd47;
	ld.global.f32 	%f58, [%rd48];
	sub.f32 	%f59, %f57, %f58;
	fma.rn.f32 	%f60, %f59, %f59, %f56;
	add.s32 	%r50, %r44, 3;
	mul.wide.u32 	%rd49, %r50, 4;
	add.s64 	%rd50, %rd1, %rd49;
	ld.global.f32 	%f61, [%rd50];
	add.s32 	%r51, %r45, 3;
	mul.wide.u32 	%rd51, %r51, 4;
	add.s64 	%rd52, %rd1, %rd51;
	ld.global.f32 	%f62, [%rd52];
	sub.f32 	%f63, %f61, %f62;
	fma.rn.f32 	%f82, %f63, %f63, %f60;
	add.s32 	%r64, %r64, 4;
$L__BB2_10:
	setp.eq.s32 	%p9, %r14, 0;
	@%p9 bra 	$L__BB2_15;
	setp.eq.s32 	%p10, %r14, 1;
	@%p10 bra 	$L__BB2_13;
	add.s32 	%r52, %r64, %r4;
	mul.wide.u32 	%rd53, %r52, 4;
	add.s64 	%rd54, %rd1, %rd53;
	ld.global.f32 	%f65, [%rd54];
	add.s32 	%r53, %r64, %r5;
	mul.wide.u32 	%rd55, %r53, 4;
	add.s64 	%rd56, %rd1, %rd55;
	ld.global.f32 	%f66, [%rd56];
	sub.f32 	%f67, %f65, %f66;
	fma.rn.f32 	%f68, %f67, %f67, %f82;
	add.s32 	%r54, %r52, 1;
	mul.wide.u32 	%rd57, %r54, 4;
	add.s64 	%rd58, %rd1, %rd57;
	ld.global.f32 	%f69, [%rd58];
	add.s32 	%r55, %r53, 1;
	mul.wide.u32 	%rd59, %r55, 4;
	add.s64 	%rd60, %rd1, %rd59;
	ld.global.f32 	%f70, [%rd60];
	sub.f32 	%f71, %f69, %f70;
	fma.rn.f32 	%f82, %f71, %f71, %f68;
	add.s32 	%r64, %r64, 2;
$L__BB2_13:
	and.b32  	%r56, %r20, 1;
	setp.eq.b32 	%p11, %r56, 1;
	not.pred 	%p12, %p11;
	@%p12 bra 	$L__BB2_15;
	add.s32 	%r57, %r64, %r4;
	mul.wide.u32 	%rd61, %r57, 4;
	add.s64 	%rd62, %rd1, %rd61;
	ld.global.f32 	%f72, [%rd62];
	add.s32 	%r58, %r64, %r5;
	mul.wide.u32 	%rd63, %r58, 4;
	add.s64 	%rd64, %rd1, %rd63;
	ld.global.f32 	%f73, [%rd64];
	sub.f32 	%f74, %f72, %f73;
	fma.rn.f32 	%f82, %f74, %f74, %f82;
$L__BB2_15:
	mad.lo.s32 	%r59, %r2, %r19, %r3;
	mul.wide.u32 	%rd65, %r59, 4;
	add.s64 	%rd66, %rd2, %rd65;
	st.global.f32 	[%rd66], %f82;
$L__BB2_16:
	ret;
$L__BB2_17:
	mad.lo.s32 	%r60, %r2, %r19, %r2;
	mul.wide.u32 	%rd67, %r60, 4;
	add.s64 	%rd68, %rd2, %rd67;
	mov.b32 	%r61, 2139095039;
	st.global.u32 	[%rd68], %r61;
	bra.uni 	$L__BB2_16;

}
	// .globl	_Z22find_pairwise_min_cudaPfiPiS_
.visible .entry _Z22find_pairwise_min_cudaPfiPiS_(
	.param .u64 .ptr .align 1 _Z22find_pairwise_min_cudaPfiPiS__param_0,
	.param .u32 _Z22find_pairwise_min_cudaPfiPiS__param_1,
	.param .u64 .ptr .align 1 _Z22find_pairwise_min_cudaPfiPiS__param_2,
	.param .u64 .ptr .align 1 _Z22find_pairwise_min_cudaPfiPiS__param_3
)
{
	.local .align 8 .b8 	__local_depot3[48];
	.reg .b64 	%SP;
	.reg .b64 	%SPL;
	.reg .pred 	%p<9>;
	.reg .b32 	%r<27>;
	.reg .b32 	%f<13>;
	.reg .b64 	%rd<26>;
	.reg .b64 	%fd<4>;

	mov.u64 	%SPL, __local_depot3;
	cvta.local.u64 	%SP, %SPL;
	ld.param.u64 	%rd7, [_Z22find_pairwise_min_cudaPfiPiS__param_0];
	ld.param.u32 	%r12, [_Z22find_pairwise_min_cudaPfiPiS__param_1];
	ld.param.u64 	%rd8, [_Z22find_pairwise_min_cudaPfiPiS__param_2];
	cvta.to.global.u64 	%rd1, %rd7;
	cvta.to.global.u64 	%rd2, %rd8;
	add.u64 	%rd9, %SP, 0;
	add.u64 	%rd3, %SPL, 0;
	mov.u32 	%r13, %tid.x;
	mov.u32 	%r14, %ctaid.x;
	mov.u32 	%r15, %ntid.x;
	mad.lo.s32 	%r1, %r14, %r15, %r13;
	mul.lo.s32 	%r2, %r12, %r12;
	shr.u32 	%r3, %r2, 1;
	mul.wide.s32 	%rd10, %r1, 4;
	add.s64 	%rd4, %rd2, %rd10;
	add.s64 	%rd5, %rd1, %rd10;
	mov.u32 	%r25, %r2;
$L__BB3_1:
	mov.u32 	%r4, %r25;
	shr.u32 	%r25, %r4, 1;
	bar.sync 	0;
	setp.gt.s32 	%p1, %r1, %r25;
	@%p1 bra 	$L__BB3_1;
	add.s32 	%r16, %r1, %r25;
	add.s32 	%r26, %r16, 1;
	setp.ne.s32 	%p2, %r25, %r3;
	mul.wide.s32 	%rd11, %r26, 4;
	add.s64 	%rd6, %rd2, %rd11;
	mov.f32 	%f12, 0f7F7FFFFF;
	@%p2 bra 	$L__BB3_5;
	ld.global.f32 	%f11, [%rd5];
	setp.lt.s32 	%p4, %r26, %r2;
	@%p4 bra 	$L__BB3_4;
	bra.uni 	$L__BB3_7;
$L__BB3_4:
	add.s64 	%rd17, %rd1, %rd11;
	ld.global.f32 	%f12, [%rd17];
	bra.uni 	$L__BB3_7;
$L__BB3_5:
	ld.global.u32 	%r17, [%rd4];
	mul.wide.s32 	%rd12, %r17, 4;
	add.s64 	%rd13, %rd1, %rd12;
	ld.global.f32 	%f11, [%rd13];
	setp.lt.s32 	%p3, %r26, %r2;
	@%p3 bra 	$L__BB3_6;
	bra.uni 	$L__BB3_7;
$L__BB3_6:
	ld.global.u32 	%r18, [%rd6];
	mul.wide.s32 	%rd14, %r18, 4;
	add.s64 	%rd15, %rd1, %rd14;
	ld.global.f32 	%f12, [%rd15];
$L__BB3_7:
	ld.global.u32 	%r19, [%rd4];
	cvt.f64.f32 	%fd1, %f11;
	ld.global.u32 	%r20, [%rd6];
	cvt.f64.f32 	%fd2, %f12;
	st.local.v2.u32 	[%rd3], {%r1, %r19};
	st.local.f64 	[%rd3+8], %fd1;
	st.local.v2.u32 	[%rd3+16], {%r26, %r20};
	st.local.f64 	[%rd3+24], %fd2;
	st.local.v2.u32 	[%rd3+32], {%r1, %r25};
	st.local.u32 	[%rd3+40], %r12;
	mov.u64 	%rd18, $str;
	cvta.global.u64 	%rd19, %rd18;
	{ // callseq 0, 0
	.param .b64 param0;
	st.param.b64 	[param0], %rd19;
	.param .b64 param1;
	st.param.b64 	[param1], %rd9;
	.param .b32 retval0;
	call.uni (retval0), 
	vprintf, 
	(
	param0, 
	param1
	);
	ld.param.b32 	%r21, [retval0];
	} // callseq 0
	setp.gtu.f32 	%p5, %f11, %f12;
	@%p5 bra 	$L__BB3_10;
	setp.eq.s32 	%p6, %r25, %r3;
	mov.u32 	%r26, %r1;
	@%p6 bra 	$L__BB3_12;
	ld.global.u32 	%r26, [%rd4];
	bra.uni 	$L__BB3_12;
$L__BB3_10:
	setp.eq.s32 	%p7, %r25, %r3;
	@%p7 bra 	$L__BB3_12;
	ld.global.u32 	%r26, [%rd6];
$L__BB3_12:
	st.global.u32 	[%rd4], %r26;
	mul.wide.s32 	%rd21, %r26, 4;
	add.s64 	%rd22, %rd1, %rd21;
	ld.global.f32 	%f9, [%rd22];
	cvt.f64.f32 	%fd3, %f9;
	st.local.v2.u32 	[%rd3], {%r1, %r26};
	st.local.f64 	[%rd3+8], %fd3;
	mov.u64 	%rd23, $str$1;
	cvta.global.u64 	%rd24, %rd23;
	{ // callseq 1, 0
	.param .b64 param0;
	st.param.b64 	[param0], %rd24;
	.param .b64 param1;
	st.param.b64 	[param1], %rd9;
	.param .b32 retval0;
	call.uni (retval0), 
	vprintf, 
	(
	param0, 
	param1
	);
	ld.param.b32 	%r23, [retval0];
	} // callseq 1
	setp.gt.u32 	%p8, %r4, 1;
	@%p8 bra 	$L__BB3_1;
	ret;

}
	// .globl	_Z13min_reductionPfS_i
.visible .entry _Z13min_reductionPfS_i(
	.param .u64 .ptr .align 1 _Z13min_reductionPfS_i_param_0,
	.param .u64 .ptr .align 1 _Z13min_reductionPfS_i_param_1,
	.param .u32 _Z13min_reductionPfS_i_param_2
)
{
	.reg .pred 	%p<6>;
	.reg .b32 	%r<15>;
	.reg .b32 	%f<4>;
	.reg .b64 	%rd<11>;

	ld.param.u64 	%rd4, [_Z13min_reductionPfS_i_param_0];
	ld.param.u64 	%rd3, [_Z13min_reductionPfS_i_param_1];
	ld.param.u32 	%r13, [_Z13min_reductionPfS_i_param_2];
	cvta.to.global.u64 	%rd1, %rd4;
	mov.u32 	%r1, %tid.x;
	mov.u32 	%r2, %ctaid.x;
	mov.u32 	%r10, %ntid.x;
	mad.lo.s32 	%r3, %r2, %r10, %r1;
	setp.lt.s32 	%p1, %r13, 2;
	@%p1 bra 	$L__BB4_6;
	shl.b32 	%r4, %r3, 1;
	mov.b32 	%r14, 1;
$L__BB4_2:
	mov.u32 	%r5, %r13;
	shr.u32 	%r13, %r5, 1;
	setp.ge.s32 	%p2, %r3, %r13;
	@%p2 bra 	$L__BB4_5;
	mul.lo.s32 	%r12, %r4, %r14;
	mul.wide.s32 	%rd5, %r12, 4;
	add.s64 	%rd2, %rd1, %rd5;
	ld.global.f32 	%f2, [%rd2];
	mul.wide.s32 	%rd6, %r14, 4;
	add.s64 	%rd7, %rd2, %rd6;
	ld.global.f32 	%f1, [%rd7];
	setp.geu.f32 	%p3, %f2, %f1;
	@%p3 bra 	$L__BB4_5;
	st.global.f32 	[%rd2], %f1;
$L__BB4_5:
	shl.b32 	%r14, %r14, 1;
	setp.gt.u32 	%p4, %r5, 3;
	@%p4 bra 	$L__BB4_2;
$L__BB4_6:
	bar.sync 	0;
	setp.ne.s32 	%p5, %r1, 0;
	@%p5 bra 	$L__BB4_8;
	ld.global.f32 	%f3, [%rd1];
	cvta.to.global.u64 	%rd8, %rd3;
	mul.wide.u32 	%rd9, %r2, 4;
	add.s64 	%rd10, %rd8, %rd9;
	st.global.f32 	[%rd10], %f3;
$L__BB4_8:
	ret;

}


// ===== COMPILED SASS (sm_100) =====

	.target	sm_100

	.elftype	@"ET_EXEC"


//--------------------- .note.nv.tkinfo           --------------------------
	.section	.note.nv.tkinfo,"",@"SHT_NOTE"
	.sectionflags	@"SHF_NOTE_NV_TKINFO"
	.tkinfo
        /*0018*/ 	.word	0x00000002
        /*0030*/ 	.string	""
        /*0030*/ 	.string	"ptxas"
        /*0030*/ 	.string	"Cuda compilation tools, release 13.0, V13.0.88"
        /*0030*/ 	.string	"Build cuda_13.0.r13.0/compiler.36424714_0"
        /*0030*/ 	.string	"-arch sm_100 -m 64 "



//--------------------- .note.nv.cuinfo           --------------------------
	.section	.note.nv.cuinfo,"",@"SHT_NOTE"
	.sectionflags	@"SHF_NOTE_NV_CUINFO"
        /*0018*/ 	.short	0x0002
        /*001a*/ 	.short	0x0064
        /*001c*/ 	.short	0x0082
	.zero		2


//--------------------- .nv.info                  --------------------------
	.section	.nv.info,"",@"SHT_CUDA_INFO"
	.align	4


	//----- nvinfo : EIATTR_REGCOUNT
	.align		4
        /*0000*/ 	.byte	0x04, 0x2f
        /*0002*/ 	.short	(.L_3 - .L_2)
	.align		4
.L_2:
        /*0004*/ 	.word	index@(_Z14update_clusterPfiii)
        /*0008*/ 	.word	0x0000000c


	//----- nvinfo : EIATTR_FRAME_SIZE
	.align		4
.L_3:
        /*000c*/ 	.byte	0x04, 0x11
        /*000e*/ 	.short	(.L_5 - .L_4)
	.align		4
.L_4:
        /*0010*/ 	.word	index@(_Z14update_clusterPfiii)
        /*0014*/ 	.word	0x00000000


	//----- nvinfo : EIATTR_REGCOUNT
	.align		4
.L_5:
        /*0018*/ 	.byte	0x04, 0x2f
        /*001a*/ 	.short	(.L_7 - .L_6)
	.align		4
.L_6:
        /*001c*/ 	.word	index@(_Z14remove_clusterPfii)
        /*0020*/ 	.word	0x0000000c


	//----- nvinfo : EIATTR_FRAME_SIZE
	.align		4
.L_7:
        /*0024*/ 	.byte	0x04, 0x11
        /*0026*/ 	.short	(.L_9 - .L_8)
	.align		4
.L_8:
        /*0028*/ 	.word	index@(_Z14remove_clusterPfii)
        /*002c*/ 	.word	0x00000000


	//----- nvinfo : EIATTR_REGCOUNT
	.align		4
.L_9:
        /*0030*/ 	.byte	0x04, 0x2f
        /*0032*/ 	.short	(.L_11 - .L_10)
	.align		4
.L_10:
        /*0034*/ 	.word	index@(_Z29calculate_pairwise_dists_cudaPfS_jj)
        /*0038*/ 	.word	0x00000020


	//----- nvinfo : EIATTR_FRAME_SIZE
	.align		4
.L_11:
        /*003c*/ 	.byte	0x04, 0x11
        /*003e*/ 	.short	(.L_13 - .L_12)
	.align		4
.L_12:
        /*0040*/ 	.word	index@(_Z29calculate_pairwise_dists_cudaPfS_jj)
        /*0044*/ 	.word	0x00000000


	//----- nvinfo : EIATTR_REGCOUNT
	.align		4
.L_13:
        /*0048*/ 	.byte	0x04, 0x2f
        /*004a*/ 	.short	(.L_15 - .L_14)
	.align		4
.L_14:
        /*004c*/ 	.word	index@(_Z22find_pairwise_min_cudaPfiPiS_)
        /*0050*/ 	.word	0x00000024


	//----- nvinfo : EIATTR_FRAME_SIZE
	.align		4
.L_15:
        /*0054*/ 	.byte	0x04, 0x11
        /*0056*/ 	.short	(.L_17 - .L_16)
	.align		4
.L_16:
        /*0058*/ 	.word	index@(_Z22find_pairwise_min_cudaPfiPiS_)
        /*005c*/ 	.word	0x00000030


	//----- nvinfo : EIATTR_REGCOUNT
	.align		4
.L_17:
        /*0060*/ 	.byte	0x04, 0x2f
        /*0062*/ 	.short	(.L_19 - .L_18)
	.align		4
.L_18:
        /*0064*/ 	.word	index@(_Z13min_reductionPfS_i)
        /*0068*/ 	.word	0x0000000f


	//----- nvinfo : EIATTR_FRAME_SIZE
	.align		4
.L_19:
        /*006c*/ 	.byte	0x04, 0x11
        /*006e*/ 	.short	(.L_21 - .L_20)
	.align		4
.L_20:
        /*0070*/ 	.word	index@(_Z13min_reductionPfS_i)
        /*0074*/ 	.word	0x00000000


	//----- nvinfo : EIATTR_MIN_STACK_SIZE
	.align		4
.L_21:
        /*0078*/ 	.byte	0x04, 0x12
        /*007a*/ 	.short	(.L_23 - .L_22)
	.align		4
.L_22:
        /*007c*/ 	.word	index@(_Z13min_reductionPfS_i)
        /*0080*/ 	.word	0x00000000


	//----- nvinfo : EIATTR_MIN_STACK_SIZE
	.align		4
.L_23:
        /*0084*/ 	.byte	0x04, 0x12
        /*0086*/ 	.short	(.L_25 - .L_24)
	.align		4
.L_24:
        /*0088*/ 	.word	index@(_Z22find_pairwise_min_cudaPfiPiS_)
        /*008c*/ 	.word	0x00000030


	//----- nvinfo : EIATTR_MIN_STACK_SIZE
	.align		4
.L_25:
        /*0090*/ 	.byte	0x04, 0x12
        /*0092*/ 	.short	(.L_27 - .L_26)
	.align		4
.L_26:
        /*0094*/ 	.word	index@(_Z29calculate_pairwise_dists_cudaPfS_jj)
        /*0098*/ 	.word	0x00000000


	//----- nvinfo : EIATTR_MIN_STACK_SIZE
	.align		4
.L_27:
        /*009c*/ 	.byte	0x04, 0x12
        /*009e*/ 	.short	(.L_29 - .L_28)
	.align		4
.L_28:
        /*00a0*/ 	.word	index@(_Z14remove_clusterPfii)
        /*00a4*/ 	.word	0x00000000


	//----- nvinfo : EIATTR_MIN_STACK_SIZE
	.align		4
.L_29:
        /*00a8*/ 	.byte	0x04, 0x12
        /*00aa*/ 	.short	(.L_31 - .L_30)
	.align		4
.L_30:
        /*00ac*/ 	.word	index@(_Z14update_clusterPfiii)
        /*00b0*/ 	.word	0x00000000
.L_31:


//--------------------- .nv.compat                --------------------------
	.section	.nv.compat,"",@"SHT_CUDA_COMPAT_INFO"
	.align	4
        /*0000*/ 	.byte	0x02, 0x09, 0x00, 0x00, 0x02, 0x02, 0x01, 0x00, 0x02, 0x05, 0x05, 0x00, 0x03, 0x07, 0x01, 0x01
        /*0010*/ 	.byte	0x02, 0x03, 0x00, 0x00, 0x02, 0x06, 0x01, 0x00, 0x04, 0x0b, 0x08, 0x00, 0x09, 0x00, 0x00, 0x00
        /*0020*/ 	.byte	0x00, 0x00, 0x00, 0x00


//--------------------- .nv.info._Z13min_reductionPfS_i --------------------------
	.section	.nv.info._Z13min_reductionPfS_i,"",@"SHT_CUDA_INFO"
	.sectionflags	@""
	.align	4


	//----- nvinfo : EIATTR_CUDA_API_VERSION
	.align		4
        /*0000*/ 	.byte	0x04, 0x37
        /*0002*/ 	.short	(.L_33 - .L_32)
.L_32:
        /*0004*/ 	.word	0x00000082


	//----- nvinfo : EIATTR_KPARAM_INFO
	.align		4
.L_33:
        /*0008*/ 	.byte	0x04, 0x17
        /*000a*/ 	.short	(.L_35 - .L_34)
.L_34:
        /*000c*/ 	.word	0x00000000
        /*0010*/ 	.short	0x0002
        /*0012*/ 	.short	0x0010
        /*0014*/ 	.byte	0x00, 0xf0, 0x11, 0x00


	//----- nvinfo : EIATTR_KPARAM_INFO
	.align		4
.L_35:
        /*0018*/ 	.byte	0x04, 0x17
        /*001a*/ 	.short	(.L_37 - .L_36)
.L_36:
        /*001c*/ 	.word	0x00000000
        /*0020*/ 	.short	0x0001
        /*0022*/ 	.short	0x0008
        /*0024*/ 	.byte	0x00, 0xf5, 0x21, 0x00


	//----- nvinfo : EIATTR_KPARAM_INFO
	.align		4
.L_37:
        /*0028*/ 	.byte	0x04, 0x17
        /*002a*/ 	.short	(.L_39 - .L_38)
.L_38:
        /*002c*/ 	.word	0x00000000
        /*0030*/ 	.short	0x0000
        /*0032*/ 	.short	0x0000
        /*0034*/ 	.byte	0x00, 0xf5, 0x21, 0x00


	//----- nvinfo : EIATTR_SPARSE_MMA_MASK
	.align		4
.L_39:
        /*0038*/ 	.byte	0x03, 0x50
        /*003a*/ 	.short	0x0000


	//----- nvinfo : EIATTR_MAXREG_COUNT
	.align		4
        /*003c*/ 	.byte	0x03, 0x1b
        /*003e*/ 	.short	0x00ff


	//----- nvinfo : EIATTR_NUM_BARRIERS
	.align		4
        /*0040*/ 	.byte	0x02, 0x4c
        /*0042*/ 	.byte	0x01
	.zero		1


	//----- nvinfo : EIATTR_MERCURY_ISA_VERSION
	.align		4
        /*0044*/ 	.byte	0x03, 0x5f
        /*0046*/ 	.short	0x0101


	//----- nvinfo : EIATTR_VRC_CTA_INIT_COUNT
	.align		4
        /*0048*/ 	.byte	0x02, 0x4a
	.zero		1
	.zero		1


	//----- nvinfo : EIATTR_EXIT_INSTR_OFFSETS
	.align		4
        /*004c*/ 	.byte	0x04, 0x1c
        /*004e*/ 	.short	(.L_41 - .L_40)


	//   ....[0]....
.L_40:
        /*0050*/ 	.word	0x000001f0


	//   ....[1]....
        /*0054*/ 	.word	0x00000250


	//----- nvinfo : EIATTR_CRS_STACK_SIZE
	.align		4
.L_41:
        /*0058*/ 	.byte	0x04, 0x1e
        /*005a*/ 	.short	(.L_43 - .L_42)
.L_42:
        /*005c*/ 	.word	0x00000000


	//----- nvinfo : EIATTR_CBANK_PARAM_SIZE
	.align		4
.L_43:
        /*0060*/ 	.byte	0x03, 0x19
        /*0062*/ 	.short	0x0014


	//----- nvinfo : EIATTR_PARAM_CBANK
	.align		4
        /*0064*/ 	.byte	0x04, 0x0a
        /*0066*/ 	.short	(.L_45 - .L_44)
	.align		4
.L_44:
        /*0068*/ 	.word	index@(.nv.constant0._Z13min_reductionPfS_i)
        /*006c*/ 	.short	0x0380
        /*006e*/ 	.short	0x0014


	//----- nvinfo : EIATTR_SW_WAR
	.align		4
.L_45:
        /*0070*/ 	.byte	0x04, 0x36
        /*0072*/ 	.short	(.L_47 - .L_46)
.L_46:
        /*0074*/ 	.word	0x00000008
.L_47:


//--------------------- .nv.info._Z22find_pairwise_min_cudaPfiPiS_ --------------------------
	.section	.nv.info._Z22find_pairwise_min_cudaPfiPiS_,"",@"SHT_CUDA_INFO"
	.sectionflags	@""
	.align	4


	//----- nvinfo : EIATTR_CUDA_API_VERSION
	.align		4
        /*0000*/ 	.byte	0x04, 0x37
        /*0002*/ 	.short	(.L_49 - .L_48)
.L_48:
        /*0004*/ 	.word	0x00000082


	//----- nvinfo : EIATTR_KPARAM_INFO
	.align		4
.L_49:
        /*0008*/ 	.byte	0x04, 0x17
        /*000a*/ 	.short	(.L_51 - .L_50)
.L_50:
        /*000c*/ 	.word	0x00000000
        /*0010*/ 	.short	0x0003
        /*0012*/ 	.short	0x0018
        /*0014*/ 	.byte	0x00, 0xf5, 0x21, 0x00


	//----- nvinfo : EIATTR_KPARAM_INFO
	.align		4
.L_51:
        /*0018*/ 	.byte	0x04, 0x17
        /*001a*/ 	.short	(.L_53 - .L_52)
.L_52:
        /*001c*/ 	.word	0x00000000
        /*0020*/ 	.short	0x0002
        /*0022*/ 	.short	0x0010
        /*0024*/ 	.byte	0x00, 0xf5, 0x21, 0x00


	//----- nvinfo : EIATTR_KPARAM_INFO
	.align		4
.L_53:
        /*0028*/ 	.byte	0x04, 0x17
        /*002a*/ 	.short	(.L_55 - .L_54)
.L_54:
        /*002c*/ 	.word	0x00000000
        /*0030*/ 	.short	0x0001
        /*0032*/ 	.short	0x0008
        /*0034*/ 	.byte	0x00, 0xf0, 0x11, 0x00


	//----- nvinfo : EIATTR_KPARAM_INFO
	.align		4
.L_55:
        /*0038*/ 	.byte	0x04, 0x17
        /*003a*/ 	.short	(.L_57 - .L_56)
.L_56:
        /*003c*/ 	.word	0x00000000
        /*0040*/ 	.short	0x0000
        /*0042*/ 	.short	0x0000
        /*0044*/ 	.byte	0x00, 0xf5, 0x21, 0x00


	//----- nvinfo : EIATTR_SPARSE_MMA_MASK
	.align		4
.L_57:
        /*0048*/ 	.byte	0x03, 0x50
        /*004a*/ 	.short	0x0000


	//----- nvinfo : EIATTR_MAXREG_COUNT
	.align		4
        /*004c*/ 	.byte	0x03, 0x1b
        /*004e*/ 	.short	0x00ff


	//----- nvinfo : EIATTR_NUM_BARRIERS
	.align		4
        /*0050*/ 	.byte	0x02, 0x4c
        /*0052*/ 	.byte	0x01
	.zero		1


	//----- nvinfo : EIATTR_EXTERNS
	.align		4
        /*0054*/ 	.byte	0x04, 0x0f
        /*0056*/ 	.short	(.L_59 - .L_58)


	//   ....[0]....
	.align		4
.L_58:
        /*0058*/ 	.word	index@(vprintf)


	//----- nvinfo : EIATTR_MERCURY_ISA_VERSION
	.align		4
.L_59:
        /*005c*/ 	.byte	0x03, 0x5f
        /*005e*/ 	.short	0x0101


	//----- nvinfo : EIATTR_VRC_CTA_INIT_COUNT
	.align		4
        /*0060*/ 	.byte	0x02, 0x4a
	.zero		1
	.zero		1


	//----- nvinfo : EIATTR_SYSCALL_OFFSETS
	.align		4
        /*0064*/ 	.byte	0x04, 0x46
        /*0066*/ 	.short	(.L_61 - .L_60)


	//   ....[0]....
.L_60:
        /*0068*/ 	.word	0x00000450


	//   ....[1]....
        /*006c*/ 	.word	0x00000620


	//----- nvinfo : EIATTR_EXIT_INSTR_OFFSETS
	.align		4
.L_61:
        /*0070*/ 	.byte	0x04, 0x1c
        /*0072*/ 	.short	(.L_63 - .L_62)


	//   ....[0]....
.L_62:
        /*0074*/ 	.word	0x00000690


	//----- nvinfo : EIATTR_CRS_STACK_SIZE
	.align		4
.L_63:
        /*0078*/ 	.byte	0x04, 0x1e
        /*007a*/ 	.short	(.L_65 - .L_64)
.L_64:
        /*007c*/ 	.word	0x00000000


	//----- nvinfo : EIATTR_CBANK_PARAM_SIZE
	.align		4
.L_65:
        /*0080*/ 	.byte	0x03, 0x19
        /*0082*/ 	.short	0x0020


	//----- nvinfo : EIATTR_PARAM_CBANK
	.align		4
        /*0084*/ 	.byte	0x04, 0x0a
        /*0086*/ 	.short	(.L_67 - .L_66)
	.align		4
.L_66:
        /*0088*/ 	.word	index@(.nv.constant0._Z22find_pairwise_min_cudaPfiPiS_)
        /*008c*/ 	.short	0x0380
        /*008e*/ 	.short	0x0020


	//----- nvinfo : EIATTR_SW_WAR
	.align		4
.L_67:
        /*0090*/ 	.byte	0x04, 0x36
        /*0092*/ 	.short	(.L_69 - .L_68)
.L_68:
        /*0094*/ 	.word	0x00000008
.L_69:


//--------------------- .nv.info._Z29calculate_pairwise_dists_cudaPfS_jj --------------------------
	.section	.nv.info._Z29calculate_pairwise_dists_cudaPfS_jj,"",@"SHT_CUDA_INFO"
	.sectionflags	@""
	.align	4


	//----- nvinfo : EIATTR_CUDA_API_VERSION
	.align		4
        /*0000*/ 	.byte	0x04, 0x37
        /*0002*/ 	.short	(.L_71 - .L_70)
.L_70:
        /*0004*/ 	.word	0x00000082


	//----- nvinfo : EIATTR_KPARAM_INFO
	.align		4
.L_71:
        /*0008*/ 	.byte	0x04, 0x17
        /*000a*/ 	.short	(.L_73 - .L_72)
.L_72:
        /*000c*/ 	.word	0x00000000
        /*0010*/ 	.short	0x0003
        /*0012*/ 	.short	0x0014
        /*0014*/ 	.byte	0x00, 0xf0, 0x11, 0x00


	//----- nvinfo : EIATTR_KPARAM_INFO
	.align		4
.L_73:
        /*0018*/ 	.byte	0x04, 0x17
        /*001a*/ 	.short	(.L_75 - .L_74)
.L_74:
        /*001c*/ 	.word	0x00000000
        /*0020*/ 	.short	0x0002
        /*0022*/ 	.short	0x0010
        /*0024*/ 	.byte	0x00, 0xf0, 0x11, 0x00


	//----- nvinfo : EIATTR_KPARAM_INFO
	.align		4
.L_75:
        /*0028*/ 	.byte	0x04, 0x17
        /*002a*/ 	.short	(.L_77 - .L_76)
.L_76:
        /*002c*/ 	.word	0x00000000
        /*0030*/ 	.short	0x0001
        /*0032*/ 	.short	0x0008
        /*0034*/ 	.byte	0x00, 0xf5, 0x21, 0x00


	//----- nvinfo : EIATTR_KPARAM_INFO
	.align		4
.L_77:
        /*0038*/ 	.byte	0x04, 0x17
        /*003a*/ 	.short	(.L_79 - .L_78)
.L_78:
        /*003c*/ 	.word	0x00000000
        /*0040*/ 	.short	0x0000
        /*0042*/ 	.short	0x0000
        /*0044*/ 	.byte	0x00, 0xf5, 0x21, 0x00


	//----- nvinfo : EIATTR_SPARSE_MMA_MASK
	.align		4
.L_79:
        /*0048*/ 	.byte	0x03, 0x50
        /*004a*/ 	.short	0x0000


	//----- nvinfo : EIATTR_MAXREG_COUNT
	.align		4
        /*004c*/ 	.byte	0x03, 0x1b
        /*004e*/ 	.short	0x00ff


	//----- nvinfo : EIATTR_MERCURY_ISA_VERSION
	.align		4
        /*0050*/ 	.byte	0x03, 0x5f
        /*0052*/ 	.short	0x0101


	//----- nvinfo : EIATTR_VRC_CTA_INIT_COUNT
	.align		4
        /*0054*/ 	.byte	0x02, 0x4a
	.zero		1
	.zero		1


	//----- nvinfo : EIATTR_EXIT_INSTR_OFFSETS
	.align		4
        /*0058*/ 	.byte	0x04, 0x1c
        /*005a*/ 	.short	(.L_81 - .L_80)


	//   ....[0]....
.L_80:
        /*005c*/ 	.word	0x00000080


	//   ....[1]....
        /*0060*/ 	.word	0x000001e0


	//   ....[2]....
        /*0064*/ 	.word	0x00000bf0


	//   ....[3]....
        /*0068*/ 	.word	0x00000c50


	//----- nvinfo : EIATTR_CRS_STACK_SIZE
	.align		4
.L_81:
        /*006c*/ 	.byte	0x04, 0x1e
        /*006e*/ 	.short	(.L_83 - .L_82)
.L_82:
        /*0070*/ 	.word	0x00000000


	//----- nvinfo : EIATTR_CBANK_PARAM_SIZE
	.align		4
.L_83:
        /*0074*/ 	.byte	0x03, 0x19
        /*0076*/ 	.short	0x0018


	//----- nvinfo : EIATTR_PARAM_CBANK
	.align		4
        /*0078*/ 	.byte	0x04, 0x0a
        /*007a*/ 	.short	(.L_85 - .L_84)
	.align		4
.L_84:
        /*007c*/ 	.word	index@(.nv.constant0._Z29calculate_pairwise_dists_cudaPfS_jj)
        /*0080*/ 	.short	0x0380
        /*0082*/ 	.short	0x0018


	//----- nvinfo : EIATTR_SW_WAR
	.align		4
.L_85:
        /*0084*/ 	.byte	0x04, 0x36
        /*0086*/ 	.short	(.L_87 - .L_86)
.L_86:
        /*0088*/ 	.word	0x00000008
.L_87:


//--------------------- .nv.info._Z14remove_clusterPfii --------------------------
	.section	.nv.info._Z14remove_clusterPfii,"",@"SHT_CUDA_INFO"
	.sectionflags	@""
	.align	4


	//----- nvinfo : EIATTR_CUDA_API_VERSION
	.align		4
        /*0000*/ 	.byte	0x04, 0x37
        /*0002*/ 	.short	(.L_89 - .L_88)
.L_88:
        /*0004*/ 	.word	0x00000082


	//----- nvinfo : EIATTR_KPARAM_INFO
	.align		4
.L_89:
        /*0008*/ 	.byte	0x04, 0x17
        /*000a*/ 	.short	(.L_91 - .L_90)
.L_90:
        /*000c*/ 	.word	0x00000000
        /*0010*/ 	.short	0x0002
        /*0012*/ 	.short	0x000c
        /*0014*/ 	.byte	0x00, 0xf0, 0x11, 0x00


	//----- nvinfo : EIATTR_KPARAM_INFO
	.align		4
.L_91:
        /*0018*/ 	.byte	0x04, 0x17
        /*001a*/ 	.short	(.L_93 - .L_92)
.L_92:
        /*001c*/ 	.word	0x00000000
        /*0020*/ 	.short	0x0001
        /*0022*/ 	.short	0x0008
        /*0024*/ 	.byte	0x00, 0xf0, 0x11, 0x00


	//----- nvinfo : EIATTR_KPARAM_INFO
	.align		4
.L_93:
        /*0028*/ 	.byte	0x04, 0x17
        /*002a*/ 	.short	(.L_95 - .L_94)
.L_94:
        /*002c*/ 	.word	0x00000000
        /*0030*/ 	.short	0x0000
        /*0032*/ 	.short	0x0000
        /*0034*/ 	.byte	0x00, 0xf5, 0x21, 0x00


	//----- nvinfo : EIATTR_SPARSE_MMA_MASK
	.align		4
.L_95:
        /*0038*/ 	.byte	0x03, 0x50
        /*003a*/ 	.short	0x0000


	//----- nvinfo : EIATTR_MAXREG_COUNT
	.align		4
        /*003c*/ 	.byte	0x03, 0x1b
        /*003e*/ 	.short	0x00ff


	//----- nvinfo : EIATTR_MERCURY_ISA_VERSION
	.align		4
        /*0040*/ 	.byte	0x03, 0x5f
        /*0042*/ 	.short	0x0101


	//----- nvinfo : EIATTR_VRC_CTA_INIT_COUNT
	.align		4
        /*0044*/ 	.byte	0x02, 0x4a
	.zero		1
	.zero		1


	//----- nvinfo : EIATTR_EXIT_INSTR_OFFSETS
	.align		4
        /*0048*/ 	.byte	0x04, 0x1c
        /*004a*/ 	.short	(.L_97 - .L_96)


	//   ....[0]....
.L_96:
        /*004c*/ 	.word	0x00000080


	//   ....[1]....
        /*0050*/ 	.word	0x00000260


	//   ....[2]....
        /*0054*/ 	.word	0x000002b0


	//----- nvinfo : EIATTR_CBANK_PARAM_SIZE
	.align		4
.L_97:
        /*0058*/ 	.byte	0x03, 0x19
        /*005a*/ 	.short	0x0010


	//----- nvinfo : EIATTR_PARAM_CBANK
	.align		4
        /*005c*/ 	.byte	0x04, 0x0a
        /*005e*/ 	.short	(.L_99 - .L_98)
	.align		4
.L_98:
        /*0060*/ 	.word	index@(.nv.constant0._Z14remove_clusterPfii)
        /*0064*/ 	.short	0x0380
        /*0066*/ 	.short	0x0010


	//----- nvinfo : EIATTR_SW_WAR
	.align		4
.L_99:
        /*0068*/ 	.byte	0x04, 0x36
        /*006a*/ 	.short	(.L_101 - .L_100)
.L_100:
        /*006c*/ 	.word	0x00000008
.L_101:


//--------------------- .nv.info._Z14update_clusterPfiii --------------------------
	.section	.nv.info._Z14update_clusterPfiii,"",@"SHT_CUDA_INFO"
	.sectionflags	@""
	.align	4


	//----- nvinfo : EIATTR_CUDA_API_VERSION
	.align		4
        /*0000*/ 	.byte	0x04, 0x37
        /*0002*/ 	.short	(.L_103 - .L_102)
.L_102:
        /*0004*/ 	.word	0x00000082


	//----- nvinfo : EIATTR_KPARAM_INFO
	.align		4
.L_103:
        /*0008*/ 	.byte	0x04, 0x17
        /*000a*/ 	.short	(.L_105 - .L_104)
.L_104:
        /*000c*/ 	.word	0x00000000
        /*0010*/ 	.short	0x0003
        /*0012*/ 	.short	0x0010
        /*0014*/ 	.byte	0x00, 0xf0, 0x11, 0x00


	//----- nvinfo : EIATTR_KPARAM_INFO
	.align		4
.L_105:
        /*0018*/ 	.byte	0x04, 0x17
        /*001a*/ 	.short	(.L_107 - .L_106)
.L_106:
        /*001c*/ 	.word	0x00000000
        /*0020*/ 	.short	0x0002
        /*0022*/ 	.short	0x000c
        /*0024*/ 	.byte	0x00, 0xf0, 0x11, 0x00


	//----- nvinfo : EIATTR_KPARAM_INFO
	.align		4
.L_107:
        /*0028*/ 	.byte	0x04, 0x17
        /*002a*/ 	.short	(.L_109 - .L_108)
.L_108:
        /*002c*/ 	.word	0x00000000
        /*0030*/ 	.short	0x0001
        /*0032*/ 	.short	0x0008
        /*0034*/ 	.byte	0x00, 0xf0, 0x11, 0x00


	//----- nvinfo : EIATTR_KPARAM_INFO
	.align		4
.L_109:
        /*0038*/ 	.byte	0x04, 0x17
        /*003a*/ 	.short	(.L_111 - .L_110)
.L_110:
        /*003c*/ 	.word	0x00000000
        /*0040*/ 	.short	0x0000
        /*0042*/ 	.short	0x0000
        /*0044*/ 	.byte	0x00, 0xf5, 0x21, 0x00


	//----- nvinfo : EIATTR_SPARSE_MMA_MASK
	.align		4
.L_111:
        /*0048*/ 	.byte	0x03, 0x50
        /*004a*/ 	.short	0x0000


	//----- nvinfo : EIATTR_MAXREG_COUNT
	.align		4
        /*004c*/ 	.byte	0x03, 0x1b
        /*004e*/ 	.short	0x00ff


	//----- nvinfo : EIATTR_MERCURY_ISA_VERSION
	.align		4
        /*0050*/ 	.byte	0x03, 0x5f
        /*0052*/ 	.short	0x0101


	//----- nvinfo : EIATTR_VRC_CTA_INIT_COUNT
	.align		4
        /*0054*/ 	.byte	0x02, 0x4a
	.zero		1
	.zero		1


	//----- nvinfo : EIATTR_EXIT_INSTR_OFFSETS
	.align		4
        /*0058*/ 	.byte	0x04, 0x1c
        /*005a*/ 	.short	(.L_113 - .L_112)


	//   ....[0]....
.L_112:
        /*005c*/ 	.word	0x00000080


	//   ....[1]....
        /*0060*/ 	.word	0x00000240


	//   ....[2]....
        /*0064*/ 	.word	0x00000330


	//   ....[3]....
        /*0068*/ 	.word	0x00000350


	//   ....[4]....
        /*006c*/ 	.word	0x00000400


	//----- nvinfo : EIATTR_CRS_STACK_SIZE
	.align		4
.L_113:
        /*0070*/ 	.byte	0x04, 0x1e
        /*0072*/ 	.short	(.L_115 - .L_114)
.L_114:
        /*0074*/ 	.word	0x00000000


	//----- nvinfo : EIATTR_CBANK_PARAM_SIZE
	.align		4
.L_115:
        /*0078*/ 	.byte	0x03, 0x19
        /*007a*/ 	.short	0x0014


	//----- nvinfo : EIATTR_PARAM_CBANK
	.align		4
        /*007c*/ 	.byte	0x04, 0x0a
        /*007e*/ 	.short	(.L_117 - .L_116)
	.align		4
.L_116:
        /*0080*/ 	.word	index@(.nv.constant0._Z14update_clusterPfiii)
        /*0084*/ 	.short	0x0380
        /*0086*/ 	.short	0x0014


	//----- nvinfo : EIATTR_SW_WAR
	.align		4
.L_117:
        /*0088*/ 	.byte	0x04, 0x36
        /*008a*/ 	.short	(.L_119 - .L_118)
.L_118:
        /*008c*/ 	.word	0x00000008
.L_119:


//--------------------- .nv.callgraph             --------------------------
	.section	.nv.callgraph,"",@"SHT_CUDA_CALLGRAPH"
	.align	4
	.sectionentsize	8
	.align		4
        /*0000*/ 	.word	0x00000000
	.align		4
        /*0004*/ 	.word	0xffffffff
	.align		4
        /*0008*/ 	.word	index@(_Z22find_pairwise_min_cudaPfiPiS_)
	.align		4
        /*000c*/ 	.word	index@(vprintf)
	.align		4
        /*0010*/ 	.word	0x00000000
	.align		4
        /*0014*/ 	.word	0xfffffffe
	.align		4
        /*0018*/ 	.word	0x00000000
	.align		4
        /*001c*/ 	.word	0xfffffffd
	.align		4
        /*0020*/ 	.word	0x00000000
	.align		4
        /*0024*/ 	.word	0xfffffffc


//--------------------- .nv.constant4             --------------------------
	.section	.nv.constant4,"a",@progbits
	.align	8
	.align		8
.nv.constant4:
        /*0000*/ 	.dword	$str
	.align		8
        /*0008*/ 	.dword	$str$1
	.align		8
        /*0010*/ 	.dword	vprintf


//--------------------- .text._Z13min_reductionPfS_i --------------------------
	.section	.text._Z13min_reductionPfS_i,"ax",@progbits
	.align	128
        .global         _Z13min_reductionPfS_i
        .type           _Z13min_reductionPfS_i,@function
        .size           _Z13min_reductionPfS_i,(.L_x_28 - _Z13min_reductionPfS_i)
        .other          _Z13min_reductionPfS_i,@"STO_CUDA_ENTRY STV_DEFAULT"
_Z13min_reductionPfS_i:
.text._Z13min_reductionPfS_i:
[----:B------:R-:W-:Y:S01]  /*0000*/  LDC R1, c[0x0][0x37c] ;  /* 0x0000df00ff017b82 */ /* 0x000fe20000000800 */
[----:B------:R-:W0:Y:S01]  /*0010*/  LDCU UR4, c[0x0][0x390] ;  /* 0x00007200ff0477ac */ /* 0x000e220008000800 */
[----:B------:R-:W1:Y:S01]  /*0020*/  S2R R10, SR_TID.X ;  /* 0x00000000000a7919 */ /* 0x000e620000002100 */
[----:B------:R-:W2:Y:S01]  /*0030*/  LDCU.64 UR6, c[0x0][0x358] ;  /* 0x00006b00ff0677ac */ /* 0x000ea20008000a00 */
[----:B------:R-:W3:Y:S01]  /*0040*/  S2R R11, SR_CTAID.X ;  /* 0x00000000000b7919 */ /* 0x000ee20000002500 */
[----:B------:R-:W4:Y:S01]  /*0050*/  LDCU UR5, c[0x0][0x360] ;  /* 0x00006c00ff0577ac */ /* 0x000f220008000800 */
[----:B0-----:R-:W-:-:S09]  /*0060*/  UISETP.GE.AND UP0, UPT, UR4, 0x2, UPT ;  /* 0x000000020400788c */ /* 0x001fd2000bf06270 */
[----:B--2-4-:R-:W-:Y:S05]  /*0070*/  BRA.U !UP0, `(.L_x_0) ;  /* 0x0000000108547547 */ /* 0x014fea000b800000 */
[----:B------:R-:W0:Y:S01]  /*0080*/  LDC.64 R4, c[0x0][0x380] ;  /* 0x0000e000ff047b82 */ /* 0x000e220000000a00 */
[----:B-1-3--:R-:W-:Y:S02]  /*0090*/  IMAD R12, R11, UR5, R10 ;  /* 0x000000050b0c7c24 */ /* 0x00afe4000f8e020a */
[----:B------:R-:W-:Y:S01]  /*00a0*/  HFMA2 R9, -RZ, RZ, 0, 5.9604644775390625e-08 ;  /* 0x00000001ff097431 */ /* 0x000fe200000001ff */
[----:B------:R-:W1:Y:S02]  /*00b0*/  LDCU UR4, c[0x0][0x390] ;  /* 0x00007200ff0477ac */ /* 0x000e640008000800 */
[----:B------:R-:W-:-:S07]  /*00c0*/  SHF.L.U32 R0, R12, 0x1, RZ ;  /* 0x000000010c007819 */ /* 0x000fce00000006ff */
.L_x_3:
[----:B-1----:R-:W-:Y:S01]  /*00d0*/  UMOV UR5, UR4 ;  /* 0x0000000400057c82 */ /* 0x002fe20008000000 */
[----:B------:R-:W-:Y:S01]  /*00e0*/  USHF.R.U32.HI UR4, URZ, 0x1, UR4 ;  /* 0x00000001ff047899 */ /* 0x000fe20008011604 */
[----:B------:R-:W-:Y:S05]  /*00f0*/  BSSY.RECONVERGENT B0, `(.L_x_1) ;  /* 0x000000a000007945 */ /* 0x000fea0003800200 */
[----:B------:R-:W-:-:S13]  /*0100*/  ISETP.GE.AND P0, PT, R12, UR4, PT ;  /* 0x000000040c007c0c */ /* 0x000fda000bf06270 */
[----:B------:R-:W-:Y:S05]  /*0110*/  @P0 BRA `(.L_x_2) ;  /* 0x00000000001c0947 */ /* 0x000fea0003800000 */
[----:B------:R-:W-:-:S04]  /*0120*/  IMAD R7, R0, R9, RZ ;  /* 0x0000000900077224 */ /* 0x000fc800078e02ff */
[----:B0-----:R-:W-:-:S05]  /*0130*/  IMAD.WIDE R6, R7, 0x4, R4 ;  /* 0x0000000407067825 */ /* 0x001fca00078e0204 */
[----:B------:R-:W2:Y:S01]  /*0140*/  LDG.E R8, desc[UR6][R6.64] ;  /* 0x0000000606087981 */ /* 0x000ea2000c1e1900 */
[----:B------:R-:W-:-:S06]  /*0150*/  IMAD.WIDE R2, R9, 0x4, R6 ;  /* 0x0000000409027825 */ /* 0x000fcc00078e0206 */
[----:B------:R-:W2:Y:S02]  /*0160*/  LDG.E R3, desc[UR6][R2.64] ;  /* 0x0000000602037981 */ /* 0x000ea4000c1e1900 */
[----:B--2---:R-:W-:-:S13]  /*0170*/  FSETP.GEU.AND P0, PT, R8, R3, PT ;  /* 0x000000030800720b */ /* 0x004fda0003f0e000 */
[----:B------:R1:W-:Y:S02]  /*0180*/  @!P0 STG.E desc[UR6][R6.64], R3 ;  /* 0x0000000306008986 */ /* 0x0003e4000c101906 */
.L_x_2:
[----:B------:R-:W-:Y:S05]  /*0190*/  BSYNC.RECONVERGENT B0 ;  /* 0x0000000000007941 */ /* 0x000fea0003800200 */
.L_x_1:
[----:B------:R-:W-:Y:S01]  /*01a0*/  UISETP.GT.U32.AND UP0, UPT, UR5, 0x3, UPT ;  /* 0x000000030500788c */ /* 0x000fe2000bf04070 */
[----:B------:R-:W-:-:S08]  /*01b0*/  SHF.L.U32 R9, R9, 0x1, RZ ;  /* 0x0000000109097819 */ /* 0x000fd000000006ff */
[----:B------:R-:W-:Y:S05]  /*01c0*/  BRA.U UP0, `(.L_x_3) ;  /* 0xfffffffd00c07547 */ /* 0x000fea000b83ffff */
.L_x_0:
[----:B------:R-:W-:Y:S01]  /*01d0*/  BAR.SYNC.DEFER_BLOCKING 0x0 ;  /* 0x0000000000007b1d */ /* 0x000fe20000010000 */
[----:B-1----:R-:W-:-:S13]  /*01e0*/  ISETP.NE.AND P0, PT, R10, RZ, PT ;  /* 0x000000ff0a00720c */ /* 0x002fda0003f05270 */
[----:B------:R-:W-:Y:S05]  /*01f0*/  @P0 EXIT ;  /* 0x000000000000094d */ /* 0x000fea0003800000 */
[----:B------:R-:W1:Y:S08]  /*0200*/  LDC.64 R2, c[0x0][0x380] ;  /* 0x0000e000ff027b82 */ /* 0x000e700000000a00 */
[----:B0-----:R-:W3:Y:S01]  /*0210*/  LDC.64 R4, c[0x0][0x388] ;  /* 0x0000e200ff047b82 */ /* 0x001ee20000000a00 */
[----:B-1----:R-:W2:Y:S01]  /*0220*/  LDG.E R3, desc[UR6][R2.64] ;  /* 0x0000000602037981 */ /* 0x002ea2000c1e1900 */
[----:B---3--:R-:W-:-:S05]  /*0230*/  IMAD.WIDE.U32 R4, R11, 0x4, R4 ;  /* 0x000000040b047825 */ /* 0x008fca00078e0004 */
[----:B--2---:R-:W-:Y:S01]  /*0240*/  STG.E desc[UR6][R4.64], R3 ;  /* 0x0000000304007986 */ /* 0x004fe2000c101906 */
[----:B------:R-:W-:Y:S05]  /*0250*/  EXIT ;  /* 0x000000000000794d */ /* 0x000fea0003800000 */
.L_x_4:
[----:B------:R-:W-:-:S00]  /*0260*/  BRA `(.L_x_4) ;  /* 0xfffffffc00fc7947 */ /* 0x000fc0000383ffff */
[----:B------:R-:W-:-:S00]  /*0270*/  NOP ;  /* 0x0000000000007918 */ /* 0x000fc00000000000 */
        /* <DEDUP_REMOVED lines=8> */
.L_x_28:


//--------------------- .text._Z22find_pairwise_min_cudaPfiPiS_ --------------------------
	.section	.text._Z22find_pairwise_min_cudaPfiPiS_,"ax",@progbits
	.align	128
        .global         _Z22find_pairwise_min_cudaPfiPiS_
        .type           _Z22find_pairwise_min_cudaPfiPiS_,@function
        .size           _Z22find_pairwise_min_cudaPfiPiS_,(.L_x_29 - _Z22find_pairwise_min_cudaPfiPiS_)
        .other          _Z22find_pairwise_min_cudaPfiPiS_,@"STO_CUDA_ENTRY STV_DEFAULT"
_Z22find_pairwise_min_cudaPfiPiS_:
.text._Z22find_pairwise_min_cudaPfiPiS_:
[----:B------:R-:W0:Y:S01]  /*0000*/  LDC R1, c[0x0][0x37c] ;  /* 0x0000df00ff017b82 */ /* 0x000e220000000800 */
[----:B------:R-:W1:Y:S01]  /*0010*/  S2R R2, SR_TID.X ;  /* 0x0000000000027919 */ /* 0x000e620000002100 */
[----:B------:R-:W2:Y:S06]  /*0020*/  LDCU UR5, c[0x0][0x2fc] ;  /* 0x00005f80ff0577ac */ /* 0x000eac0008000800 */
[----:B------:R-:W1:Y:S01]  /*0030*/  S2UR UR6, SR_CTAID.X ;  /* 0x00000000000679c3 */ /* 0x000e620000002500 */
[----:B0-----:R-:W-:Y:S01]  /*0040*/  VIADD R1, R1, 0xffffffd0 ;  /* 0xffffffd001017836 */ /* 0x001fe20000000000 */
[----:B------:R-:W-:Y:S01]  /*0050*/  BSSY.RECONVERGENT B7, `(.L_x_5) ;  /* 0x0000063000077945 */ /* 0x000fe20003800200 */
[----:B------:R-:W0:Y:S01]  /*0060*/  LDCU UR38, c[0x0][0x388] ;  /* 0x00007100ff2677ac */ /* 0x000e220008000800 */
[----:B------:R-:W3:Y:S04]  /*0070*/  LDCU UR4, c[0x0][0x2f8] ;  /* 0x00005f00ff0477ac */ /* 0x000ee80008000800 */
[----:B------:R-:W1:Y:S01]  /*0080*/  LDC R3, c[0x0][0x360] ;  /* 0x0000d800ff037b82 */ /* 0x000e620000000800 */
[----:B------:R-:W4:Y:S07]  /*0090*/  LDCU.64 UR36, c[0x0][0x358] ;  /* 0x00006b00ff2477ac */ /* 0x000f2e0008000a00 */
[----:B------:R-:W5:Y:S01]  /*00a0*/  LDC.64 R32, c[0x0][0x390] ;  /* 0x0000e400ff207b82 */ /* 0x000f620000000a00 */
[----:B0-----:R-:W-:-:S07]  /*00b0*/  UIMAD UR38, UR38, UR38, URZ ;  /* 0x00000026262672a4 */ /* 0x001fce000f8e02ff */
[----:B------:R-:W0:Y:S01]  /*00c0*/  LDC.64 R30, c[0x0][0x380] ;  /* 0x0000e000ff1e7b82 */ /* 0x000e220000000a00 */
[----:B---3--:R-:W-:Y:S01]  /*00d0*/  IADD3 R23, P0, PT, R1, UR4, RZ ;  /* 0x0000000401177c10 */ /* 0x008fe2000ff1e0ff */
[----:B------:R-:W-:Y:S02]  /*00e0*/  USHF.R.U32.HI UR39, URZ, 0x1, UR38 ;  /* 0x00000001ff277899 */ /* 0x000fe40008011626 */
[----:B------:R-:W-:Y:S02]  /*00f0*/  MOV R19, UR38 ;  /* 0x0000002600137c02 */ /* 0x000fe40008000f00 */
[----:B--2---:R-:W-:Y:S02]  /*0100*/  IMAD.X R22, RZ, RZ, UR5, P0 ;  /* 0x00000005ff167e24 */ /* 0x004fe400080e06ff */
[----:B-1----:R-:W-:-:S04]  /*0110*/  IMAD R2, R3, UR6, R2 ;  /* 0x0000000603027c24 */ /* 0x002fc8000f8e0202 */
[----:B-----5:R-:W-:-:S04]  /*0120*/  IMAD.WIDE R32, R2, 0x4, R32 ;  /* 0x0000000402207825 */ /* 0x020fc800078e0220 */
[----:B0---4-:R-:W-:-:S07]  /*0130*/  IMAD.WIDE R30, R2, 0x4, R30 ;  /* 0x00000004021e7825 */ /* 0x011fce00078e021e */
.L_x_17:
[--C-:B------:R-:W-:Y:S01]  /*0140*/  IMAD.MOV.U32 R25, RZ, RZ, R19.reuse ;  /* 0x000000ffff197224 */ /* 0x100fe200078e0013 */
[----:B------:R-:W-:Y:S01]  /*0150*/  SHF.R.U32.HI R19, RZ, 0x1, R19 ;  /* 0x00000001ff137819 */ /* 0x000fe20000011613 */
[----:B------:R-:W-:Y:S05]  /*0160*/  WARPSYNC.ALL ;  /* 0x0000000000007948 */ /* 0x000fea0003800000 */
[----:B------:R-:W-:Y:S01]  /*0170*/  BAR.SYNC.DEFER_BLOCKING 0x0 ;  /* 0x0000000000007b1d */ /* 0x000fe20000010000 */
[----:B------:R-:W-:-:S05]  /*0180*/  ISETP.GT.AND P0, PT, R2, R19, PT ;  /* 0x000000130200720c */ /* 0x000fca0003f04270 */
[----:B------:R-:W-:Y:S08]  /*0190*/  BSSY.RELIABLE B6, `(.L_x_6) ;  /* 0x000004d000067945 */ /* 0x000ff00003800100 */
[----:B------:R-:W-:Y:S05]  /*01a0*/  @P0 BRA `(.L_x_7) ;  /* 0x00000004002c0947 */ /* 0x000fea0003800000 */
[----:B------:R-:W0:Y:S01]  /*01b0*/  LDC.64 R28, c[0x0][0x390] ;  /* 0x0000e400ff1c7b82 */ /* 0x000e220000000a00 */
[----:B------:R-:W-:Y:S01]  /*01c0*/  ISETP.NE.AND P0, PT, R19, UR39, PT ;  /* 0x0000002713007c0c */ /* 0x000fe2000bf05270 */
[----:B------:R-:W-:Y:S01]  /*01d0*/  BSSY.RECONVERGENT B0, `(.L_x_8) ;  /* 0x0000013000007945 */ /* 0x000fe20003800200 */
[----:B------:R-:W-:Y:S01]  /*01e0*/  IADD3 R16, PT, PT, R2, 0x1, R19 ;  /* 0x0000000102107810 */ /* 0x000fe20007ffe013 */
[----:B------:R-:W-:-:S04]  /*01f0*/  IMAD.MOV.U32 R24, RZ, RZ, 0x7f7fffff ;  /* 0x7f7fffffff187424 */ /* 0x000fc800078e00ff */
[----:B0-----:R-:W-:-:S06]  /*0200*/  IMAD.WIDE R28, R16, 0x4, R28 ;  /* 0x00000004101c7825 */ /* 0x001fcc00078e021c */
[----:B------:R-:W-:Y:S05]  /*0210*/  @P0 BRA `(.L_x_9) ;  /* 0x0000000000180947 */ /* 0x000fea0003800000 */
[----:B------:R-:W-:Y:S01]  /*0220*/  ISETP.GE.AND P0, PT, R16, UR38, PT ;  /* 0x0000002610007c0c */ /* 0x000fe2000bf06270 */
[----:B------:R0:W5:-:S12]  /*0230*/  LDG.E R27, desc[UR36][R30.64] ;  /* 0x000000241e1b7981 */ /* 0x000158000c1e1900 */
[----:B------:R-:W1:Y:S02]  /*0240*/  @!P0 LDC.64 R4, c[0x0][0x380] ;  /* 0x0000e000ff048b82 */ /* 0x000e640000000a00 */
[----:B-1----:R-:W-:-:S05]  /*0250*/  @!P0 IMAD.WIDE R4, R16, 0x4, R4 ;  /* 0x0000000410048825 */ /* 0x002fca00078e0204 */
[----:B------:R0:W5:Y:S01]  /*0260*/  @!P0 LDG.E R24, desc[UR36][R4.64] ;  /* 0x0000002404188981 */ /* 0x000162000c1e1900 */
[----:B------:R-:W-:Y:S05]  /*0270*/  BRA `(.L_x_10) ;  /* 0x0000000000207947 */ /* 0x000fea0003800000 */
.L_x_9:
[----:B------:R-:W-:Y:S01]  /*0280*/  ISETP.GE.AND P0, PT, R16, UR38, PT ;  /* 0x0000002610007c0c */ /* 0x000fe2000bf06270 */
[----:B------:R-:W2:Y:S01]  /*0290*/  LDG.E R5, desc[UR36][R32.64] ;  /* 0x0000002420057981 */ /* 0x000ea2000c1e1900 */
[----:B------:R-:W2:Y:S11]  /*02a0*/  LDC.64 R6, c[0x0][0x380] ;  /* 0x0000e000ff067b82 */ /* 0x000eb60000000a00 */
[----:B------:R-:W3:Y:S01]  /*02b0*/  @!P0 LDG.E R3, desc[UR36][R28.64] ;  /* 0x000000241c038981 */ /* 0x000ee2000c1e1900 */
[----:B--2---:R-:W-:-:S05]  /*02c0*/  IMAD.WIDE R4, R5, 0x4, R6 ;  /* 0x0000000405047825 */ /* 0x004fca00078e0206 */
[----:B------:R1:W5:Y:S01]  /*02d0*/  LDG.E R27, desc[UR36][R4.64] ;  /* 0x00000024041b7981 */ /* 0x000362000c1e1900 */
[----:B---3--:R-:W-:-:S05]  /*02e0*/  @!P0 IMAD.WIDE R6, R3, 0x4, R6 ;  /* 0x0000000403068825 */ /* 0x008fca00078e0206 */
[----:B------:R1:W5:Y:S02]  /*02f0*/  @!P0 LDG.E R24, desc[UR36][R6.64] ;  /* 0x0000002406188981 */ /* 0x000364000c1e1900 */
.L_x_10:
[----:B------:R-:W-:Y:S05]  /*0300*/  BSYNC.RECONVERGENT B0 ;  /* 0x0000000000007941 */ /* 0x000fea0003800200 */
.L_x_8:
[----:B------:R-:W2:Y:S01]  /*0310*/  LDG.E R3, desc[UR36][R32.64] ;  /* 0x0000002420037981 */ /* 0x000ea2000c1e1900 */
[----:B------:R-:W3:Y:S03]  /*0320*/  LDC R0, c[0x0][0x388] ;  /* 0x0000e200ff007b82 */ /* 0x000ee60000000800 */
[----:B------:R-:W4:Y:S01]  /*0330*/  LDG.E R17, desc[UR36][R28.64] ;  /* 0x000000241c117981 */ /* 0x000f22000c1e1900 */
[----:B-----5:R-:W0:Y:S01]  /*0340*/  F2F.F64.F32 R10, R24 ;  /* 0x00000018000a7310 */ /* 0x020e220000201800 */
[----:B------:R-:W-:Y:S01]  /*0350*/  MOV R8, 0x10 ;  /* 0x0000001000087802 */ /* 0x000fe20000000f00 */
[----:B------:R-:W3:Y:S01]  /*0360*/  LDCU.64 UR4, c[0x4][URZ] ;  /* 0x01000000ff0477ac */ /* 0x000ee20008000a00 */
[----:B------:R-:W-:-:S04]  /*0370*/  MOV R18, R2 ;  /* 0x0000000200127202 */ /* 0x000fc80000000f00 */
[----:B------:R-:W2:Y:S01]  /*0380*/  LDC.64 R8, c[0x4][R8] ;  /* 0x0100000008087b82 */ /* 0x000ea20000000a00 */
[----:B------:R-:W-:Y:S01]  /*0390*/  STL.64 [R1+0x20], R18 ;  /* 0x0000201201007387 */ /* 0x000fe20000100a00 */
[----:B-1----:R-:W1:Y:S03]  /*03a0*/  F2F.F64.F32 R6, R27 ;  /* 0x0000001b00067310 */ /* 0x002e660000201800 */
[----:B0-----:R-:W-:Y:S04]  /*03b0*/  STL.64 [R1+0x18], R10 ;  /* 0x0000180a01007387 */ /* 0x001fe80000100a00 */
[----:B---3--:R-:W-:Y:S01]  /*03c0*/  STL [R1+0x28], R0 ;  /* 0x0000280001007387 */ /* 0x008fe20000100800 */
[----:B------:R-:W-:-:S02]  /*03d0*/  IMAD.U32 R4, RZ, RZ, UR4 ;  /* 0x00000004ff047e24 */ /* 0x000fc4000f8e00ff */
[----:B------:R-:W-:Y:S01]  /*03e0*/  IMAD.U32 R5, RZ, RZ, UR5 ;  /* 0x00000005ff057e24 */ /* 0x000fe2000f8e00ff */
[----:B-1----:R0:W-:Y:S02]  /*03f0*/  STL.64 [R1+0x8], R6 ;  /* 0x0000080601007387 */ /* 0x0021e40000100a00 */
[----:B0-----:R-:W-:Y:S01]  /*0400*/  MOV R6, R23 ;  /* 0x0000001700067202 */ /* 0x001fe20000000f00 */
[----:B------:R-:W-:Y:S01]  /*0410*/  IMAD.MOV.U32 R7, RZ, RZ, R22 ;  /* 0x000000ffff077224 */ /* 0x000fe200078e0016 */
[----:B--2---:R0:W-:Y:S04]  /*0420*/  STL.64 [R1], R2 ;  /* 0x0000000201007387 */ /* 0x0041e80000100a00 */
[----:B----4-:R0:W-:Y:S02]  /*0430*/  STL.64 [R1+0x10], R16 ;  /* 0x0000101001007387 */ /* 0x0101e40000100a00 */
[----:B------:R-:W-:-:S07]  /*0440*/  LEPC R20, `(.L_x_11) ;  /* 0x000000001014794e */ /* 0x000fce0000000000 */
[----:B0-----:R-:W-:Y:S05]  /*0450*/  CALL.ABS.NOINC R8 ;  /* 0x0000000008007343 */ /* 0x001fea0003c00000 */
.L_x_11:
[----:B------:R-:W-:Y:S01]  /*0460*/  FSETP.GTU.AND P0, PT, R27, R24, PT ;  /* 0x000000181b00720b */ /* 0x000fe20003f0c000 */
[----:B------:R-:W-:-:S12]  /*0470*/  BSSY.RECONVERGENT B0, `(.L_x_12) ;  /* 0x000000a000007945 */ /* 0x000fd80003800200 */
[----:B------:R-:W-:Y:S05]  /*0480*/  @P0 BRA `(.L_x_13) ;  /* 0x0000000000140947 */ /* 0x000fea0003800000 */
[----:B------:R-:W-:Y:S01]  /*0490*/  ISETP.NE.AND P0, PT, R19, UR39, PT ;  /* 0x0000002713007c0c */ /* 0x000fe2000bf05270 */
[----:B------:R-:W-:-:S12]  /*04a0*/  IMAD.MOV.U32 R16, RZ, RZ, R2 ;  /* 0x000000ffff107224 */ /* 0x000fd800078e0002 */
[----:B------:R-:W-:Y:S05]  /*04b0*/  @!P0 BRA `(.L_x_14) ;  /* 0x0000000000148947 */ /* 0x000fea0003800000 */
[----:B------:R0:W5:Y:S01]  /*04c0*/  LDG.E R16, desc[UR36][R32.64] ;  /* 0x0000002420107981 */ /* 0x000162000c1e1900 */
[----:B------:R-:W-:Y:S05]  /*04d0*/  BRA `(.L_x_14) ;  /* 0x00000000000c7947 */ /* 0x000fea0003800000 */
.L_x_13:
[----:B------:R-:W-:-:S13]  /*04e0*/  ISETP.NE.AND P0, PT, R19, UR39, PT ;  /* 0x0000002713007c0c */ /* 0x000fda000bf05270 */
[----:B------:R-:W-:Y:S05]  /*04f0*/  @!P0 BRA `(.L_x_14) ;  /* 0x0000000000048947 */ /* 0x000fea0003800000 */
[----:B------:R1:W5:Y:S02]  /*0500*/  LDG.E R16, desc[UR36][R28.64] ;  /* 0x000000241c107981 */ /* 0x000364000c1e1900 */
.L_x_14:
[----:B------:R-:W-:Y:S05]  /*0510*/  BSYNC.RECONVERGENT B0 ;  /* 0x0000000000007941 */ /* 0x000fea0003800200 */
.L_x_12:
[----:B------:R-:W2:Y:S01]  /*0520*/  LDC.64 R6, c[0x0][0x380] ;  /* 0x0000e000ff067b82 */ /* 0x000ea20000000a00 */
[----:B-----5:R3:W-:Y:S01]  /*0530*/  STG.E desc[UR36][R32.64], R16 ;  /* 0x0000001020007986 */ /* 0x0207e2000c101924 */
[----:B------:R-:W-:Y:S01]  /*0540*/  MOV R8, 0x10 ;  /* 0x0000001000087802 */ /* 0x000fe20000000f00 */
[----:B------:R-:W4:Y:S01]  /*0550*/  LDCU.64 UR4, c[0x4][0x8] ;  /* 0x01000100ff0477ac */ /* 0x000f220008000a00 */
[----:B--2---:R-:W-:-:S06]  /*0560*/  IMAD.WIDE R6, R16, 0x4, R6 ;  /* 0x0000000410067825 */ /* 0x004fcc00078e0206 */
[----:B------:R2:W3:Y:S01]  /*0570*/  LDG.E R7, desc[UR36][R6.64] ;  /* 0x0000002406077981 */ /* 0x0004e2000c1e1900 */
[----:B------:R-:W-:Y:S01]  /*0580*/  MOV R3, R16 ;  /* 0x0000001000037202 */ /* 0x000fe20000000f00 */
[----:B------:R-:W0:Y:S01]  /*0590*/  LDC.64 R8, c[0x4][R8] ;  /* 0x0100000008087b82 */ /* 0x000e220000000a00 */
[----:B----4-:R-:W-:Y:S01]  /*05a0*/  IMAD.U32 R4, RZ, RZ, UR4 ;  /* 0x00000004ff047e24 */ /* 0x010fe2000f8e00ff */
[----:B------:R-:W-:Y:S02]  /*05b0*/  MOV R5, UR5 ;  /* 0x0000000500057c02 */ /* 0x000fe40008000f00 */
[----:B------:R4:W-:Y:S01]  /*05c0*/  STL.64 [R1], R2 ;  /* 0x0000000201007387 */ /* 0x0009e20000100a00 */
[----:B--2---:R-:W-:Y:S01]  /*05d0*/  IMAD.MOV.U32 R6, RZ, RZ, R23 ;  /* 0x000000ffff067224 */ /* 0x004fe200078e0017 */
[----:B---3--:R2:W3:Y:S02]  /*05e0*/  F2F.F64.F32 R10, R7 ;  /* 0x00000007000a7310 */ /* 0x0084e40000201800 */
[----:B--2---:R-:W-:Y:S01]  /*05f0*/  MOV R7, R22 ;  /* 0x0000001600077202 */ /* 0x004fe20000000f00 */
[----:B0--3--:R4:W-:Y:S06]  /*0600*/  STL.64 [R1+0x8], R10 ;  /* 0x0000080a01007387 */ /* 0x0099ec0000100a00 */
[----:B------:R-:W-:-:S07]  /*0610*/  LEPC R20, `(.L_x_15) ;  /* 0x000000001014794e */ /* 0x000fce0000000000 */
[----:B-1--4-:R-:W-:Y:S05]  /*0620*/  CALL.ABS.NOINC R8 ;  /* 0x0000000008007343 */ /* 0x012fea0003c00000 */
.L_x_15:
[----:B------:R-:W-:-:S13]  /*0630*/  ISETP.GT.U32.AND P0, PT, R25, 0x1, PT ;  /* 0x000000011900780c */ /* 0x000fda0003f04070 */
[----:B------:R-:W-:Y:S05]  /*0640*/  @!P0 BREAK.RELIABLE B6 ;  /* 0x0000000000068942 */ /* 0x000fea0003800100 */
[----:B------:R-:W-:Y:S05]  /*0650*/  @!P0 BRA `(.L_x_16) ;  /* 0x0000000000088947 */ /* 0x000fea0003800000 */
.L_x_7:
[----:B------:R-:W-:Y:S05]  /*0660*/  BSYNC.RELIABLE B6 ;  /* 0x0000000000067941 */ /* 0x000fea0003800100 */
.L_x_6:
[----:B------:R-:W-:Y:S05]  /*0670*/  BRA `(.L_x_17) ;  /* 0xfffffff800b07947 */ /* 0x000fea000383ffff */
.L_x_16:
[----:B------:R-:W-:Y:S05]  /*0680*/  BSYNC.RECONVERGENT B7 ;  /* 0x0000000000077941 */ /* 0x000fea0003800200 */
.L_x_5:
[----:B------:R-:W-:Y:S05]  /*0690*/  EXIT ;  /* 0x000000000000794d */ /* 0x000fea0003800000 */
.L_x_18:
        /* <DEDUP_REMOVED lines=14> */
.L_x_29:


//--------------------- .text._Z29calculate_pairwise_dists_cudaPfS_jj --------------------------
	.section	.text._Z29calculate_pairwise_dists_cudaPfS_jj,"ax",@progbits
	.align	128
        .global         _Z29calculate_pairwise_dists_cudaPfS_jj
        .type           _Z29calculate_pairwise_dists_cudaPfS_jj,@function
        .size           _Z29calculate_pairwise_dists_cudaPfS_jj,(.L_x_30 - _Z29calculate_pairwise_dists_cudaPfS_jj)
        .other          _Z29calculate_pairwise_dists_cudaPfS_jj,@"STO_CUDA_ENTRY STV_DEFAULT"
_Z29calculate_pairwise_dists_cudaPfS_jj:
.text._Z29calculate_pairwise_dists_cudaPfS_jj:
[----:B------:R-:W-:Y:S01]  /*0000*/  LDC R1, c[0x0][0x37c] ;  /* 0x0000df00ff017b82 */ /* 0x000fe20000000800 */
[----:B------:R-:W0:Y:S01]  /*0010*/  S2R R4, SR_TID.X ;  /* 0x0000000000047919 */ /* 0x000e220000002100 */
[----:B------:R-:W1:Y:S01]  /*0020*/  LDCU UR8, c[0x0][0x390] ;  /* 0x00007200ff0877ac */ /* 0x000e620008000800 */
[----:B------:R-:W0:Y:S01]  /*0030*/  S2R R3, SR_CTAID.X ;  /* 0x0000000000037919 */ /* 0x000e220000002500 */
[----:B------:R-:W0:Y:S01]  /*0040*/  LDCU UR5, c[0x0][0x360] ;  /* 0x00006c00ff0577ac */ /* 0x000e220008000800 */
[----:B-1----:R-:W-:Y:S01]  /*0050*/  UIMAD UR4, UR8, UR8, URZ ;  /* 0x00000008080472a4 */ /* 0x002fe2000f8e02ff */
[----:B0-----:R-:W-:-:S05]  /*0060*/  IMAD R4, R3, UR5, R4 ;  /* 0x0000000503047c24 */ /* 0x001fca000f8e0204 */
[----:B------:R-:W-:-:S13]  /*0070*/  ISETP.GE.U32.AND P0, PT, R4, UR4, PT ;  /* 0x0000000404007c0c */ /* 0x000fda000bf06070 */
[----:B------:R-:W-:Y:S05]  /*0080*/  @P0 EXIT ;  /* 0x000000000000094d */ /* 0x000fea0003800000 */
[----:B------:R-:W0:Y:S01]  /*0090*/  I2F.U32.RP R5, UR8 ;  /* 0x0000000800057d06 */ /* 0x000e220008209000 */
[----:B------:R-:W-:-:S07]  /*00a0*/  ISETP.NE.U32.AND P2, PT, RZ, UR8, PT ;  /* 0x00000008ff007c0c */ /* 0x000fce000bf45070 */
[----:B0-----:R-:W0:Y:S02]  /*00b0*/  MUFU.RCP R5, R5 ;  /* 0x0000000500057308 */ /* 0x001e240000001000 */
[----:B0-----:R-:W-:-:S06]  /*00c0*/  IADD3 R2, PT, PT, R5, 0xffffffe, RZ ;  /* 0x0ffffffe05027810 */ /* 0x001fcc0007ffe0ff */
[----:B------:R0:W1:Y:S02]  /*00d0*/  F2I.FTZ.U32.TRUNC.NTZ R3, R2 ;  /* 0x0000000200037305 */ /* 0x000064000021f000 */
[----:B0-----:R-:W-:Y:S01]  /*00e0*/  HFMA2 R2, -RZ, RZ, 0, 0 ;  /* 0x00000000ff027431 */ /* 0x001fe200000001ff */
[----:B-1----:R-:W-:-:S05]  /*00f0*/  IADD3 R7, PT, PT, RZ, -R3, RZ ;  /* 0x80000003ff077210 */ /* 0x002fca0007ffe0ff */
[----:B------:R-:W-:-:S04]  /*0100*/  IMAD R7, R7, UR8, RZ ;  /* 0x0000000807077c24 */ /* 0x000fc8000f8e02ff */
[----:B------:R-:W-:-:S06]  /*0110*/  IMAD.HI.U32 R3, R3, R7, R2 ;  /* 0x0000000703037227 */ /* 0x000fcc00078e0002 */
[----:B------:R-:W-:-:S05]  /*0120*/  IMAD.HI.U32 R0, R3, R4, RZ ;  /* 0x0000000403007227 */ /* 0x000fca00078e00ff */
[----:B------:R-:W-:-:S05]  /*0130*/  IADD3 R3, PT, PT, -R0, RZ, RZ ;  /* 0x000000ff00037210 */ /* 0x000fca0007ffe1ff */
[----:B------:R-:W-:-:S05]  /*0140*/  IMAD R3, R3, UR8, R4 ;  /* 0x0000000803037c24 */ /* 0x000fca000f8e0204 */
[----:B------:R-:W-:-:S13]  /*0150*/  ISETP.GE.U32.AND P0, PT, R3, UR8, PT ;  /* 0x0000000803007c0c */ /* 0x000fda000bf06070 */
[----:B------:R-:W-:Y:S02]  /*0160*/  @P0 IADD3 R3, PT, PT, R3, -UR8, RZ ;  /* 0x8000000803030c10 */ /* 0x000fe4000fffe0ff */
[----:B------:R-:W-:Y:S02]  /*0170*/  @P0 IADD3 R0, PT, PT, R0, 0x1, RZ ;  /* 0x0000000100000810 */ /* 0x000fe40007ffe0ff */
[----:B------:R-:W-:-:S13]  /*0180*/  ISETP.GE.U32.AND P1, PT, R3, UR8, PT ;  /* 0x0000000803007c0c */ /* 0x000fda000bf26070 */
[----:B------:R-:W-:Y:S02]  /*0190*/  @P1 IADD3 R0, PT, PT, R0, 0x1, RZ ;  /* 0x0000000100001810 */ /* 0x000fe40007ffe0ff */
[----:B------:R-:W-:-:S04]  /*01a0*/  @!P2 LOP3.LUT R0, RZ, UR8, RZ, 0x33, !PT ;  /* 0x00000008ff00ac12 */ /* 0x000fc8000f8e33ff */
[C---:B------:R-:W-:Y:S02]  /*01b0*/  ISETP.GE.U32.AND P0, PT, R0.reuse, UR8, PT ;  /* 0x0000000800007c0c */ /* 0x040fe4000bf06070 */
[----:B------:R-:W-:-:S05]  /*01c0*/  IADD3 R3, PT, PT, -R0, RZ, RZ ;  /* 0x000000ff00037210 */ /* 0x000fca0007ffe1ff */
[----:B------:R-:W-:-:S06]  /*01d0*/  IMAD R3, R3, UR8, R4 ;  /* 0x0000000803037c24 */ /* 0x000fcc000f8e0204 */
[----:B------:R-:W-:Y:S05]  /*01e0*/  @P0 EXIT ;  /* 0x000000000000094d */ /* 0x000fea0003800000 */
[----:B------:R-:W-:Y:S01]  /*01f0*/  ISETP.NE.AND P0, PT, R0, R3, PT ;  /* 0x000000030000720c */ /* 0x000fe20003f05270 */
[----:B------:R-:W0:-:S12]  /*0200*/  LDCU.64 UR6, c[0x0][0x358] ;  /* 0x00006b00ff0677ac */ /* 0x000e180008000a00 */
[----:B------:R-:W-:Y:S05]  /*0210*/  @!P0 BRA `(.L_x_19) ;  /* 0x0000000800788947 */ /* 0x000fea0003800000 */
[----:B------:R-:W1:Y:S01]  /*0220*/  LDC R2, c[0x0][0x394] ;  /* 0x0000e500ff027b82 */ /* 0x000e620000000800 */
[----:B------:R-:W-:Y:S02]  /*0230*/  MOV R24, RZ ;  /* 0x000000ff00187202 */ /* 0x000fe40000000f00 */
[----:B-1----:R-:W-:-:S13]  /*0240*/  ISETP.NE.AND P0, PT, R2, RZ, PT ;  /* 0x000000ff0200720c */ /* 0x002fda0003f05270 */
[----:B------:R-:W-:Y:S05]  /*0250*/  @!P0 BRA `(.L_x_20) ;  /* 0x0000000800548947 */ /* 0x000fea0003800000 */
[C---:B------:R-:W-:Y:S01]  /*0260*/  ISETP.GE.U32.AND P0, PT, R2.reuse, 0x8, PT ;  /* 0x000000080200780c */ /* 0x040fe20003f06070 */
[----:B------:R-:W-:Y:S01]  /*0270*/  HFMA2 R24, -RZ, RZ, 0, 0 ;  /* 0x00000000ff187431 */ /* 0x000fe200000001ff */
[----:B------:R-:W-:Y:S02]  /*0280*/  LOP3.LUT R4, R2, 0x7, RZ, 0xc0, !PT ;  /* 0x0000000702047812 */ /* 0x000fe400078ec0ff */
[----:B------:R-:W-:Y:S02]  /*0290*/  MOV R5, RZ ;  /* 0x000000ff00057202 */ /* 0x000fe40000000f00 */
[----:B------:R-:W-:-:S07]  /*02a0*/  ISETP.NE.AND P1, PT, R4, RZ, PT ;  /* 0x000000ff0400720c */ /* 0x000fce0003f25270 */
[----:B------:R-:W-:Y:S06]  /*02b0*/  @!P0 BRA `(.L_x_21) ;  /* 0x0000000400248947 */ /* 0x000fec0003800000 */
[----:B------:R-:W-:Y:S01]  /*02c0*/  LOP3.LUT R5, R2, 0xfffffff8, RZ, 0xc0, !PT ;  /* 0xfffffff802057812 */ /* 0x000fe200078ec0ff */
[----:B------:R-:W-:Y:S01]  /*02d0*/  UMOV UR4, URZ ;  /* 0x000000ff00047c82 */ /* 0x000fe20008000000 */
[----:B------:R-:W-:Y:S02]  /*02e0*/  MOV R24, RZ ;  /* 0x000000ff00187202 */ /* 0x000fe40000000f00 */
[----:B------:R-:W-:-:S07]  /*02f0*/  IADD3 R7, PT, PT, -R5, RZ, RZ ;  /* 0x000000ff05077210 */ /* 0x000fce0007ffe1ff */
.L_x_22:
[----:B------:R-:W1:Y:S01]  /*0300*/  LDC.64 R14, c[0x0][0x380] ;  /* 0x0000e000ff0e7b82 */ /* 0x000e620000000a00 */
[-C--:B------:R-:W-:Y:S02]  /*0310*/  IMAD R21, R0, R2.reuse, UR4 ;  /* 0x0000000400157e24 */ /* 0x080fe4000f8e0202 */
[----:B------:R-:W-:-:S03]  /*0320*/  IMAD R17, R3, R2, UR4 ;  /* 0x0000000403117e24 */ /* 0x000fc6000f8e0202 */
[----:B------:R-:W-:Y:S02]  /*0330*/  IADD3 R9, PT, PT, R21, 0x1, RZ ;  /* 0x0000000115097810 */ /* 0x000fe40007ffe0ff */
[----:B------:R-:W-:Y:S02]  /*0340*/  IADD3 R13, PT, PT, R17, 0x1, RZ ;  /* 0x00000001110d7810 */ /* 0x000fe40007ffe0ff */
[----:B------:R-:W-:Y:S02]  /*0350*/  IADD3 R12, PT, PT, R21, 0x3, RZ ;  /* 0x00000003150c7810 */ /* 0x000fe40007ffe0ff */
[----:B------:R-:W-:Y:S02]  /*0360*/  IADD3 R16, PT, PT, R17, 0x3, RZ ;  /* 0x0000000311107810 */ /* 0x000fe40007ffe0ff */
[----:B------:R-:W-:Y:S02]  /*0370*/  IADD3 R29, PT, PT, R21, 0x2, RZ ;  /* 0x00000002151d7810 */ /* 0x000fe40007ffe0ff */
[----:B------:R-:W-:Y:S01]  /*0380*/  IADD3 R27, PT, PT, R17, 0x2, RZ ;  /* 0x00000002111b7810 */ /* 0x000fe20007ffe0ff */
[----:B-1----:R-:W-:-:S04]  /*0390*/  IMAD.WIDE.U32 R10, R21, 0x4, R14 ;  /* 0x00000004150a7825 */ /* 0x002fc800078e000e */
[--C-:B------:R-:W-:Y:S01]  /*03a0*/  IMAD.WIDE.U32 R18, R17, 0x4, R14.reuse ;  /* 0x0000000411127825 */ /* 0x100fe200078e000e */
[----:B0-----:R0:W2:Y:S03]  /*03b0*/  LDG.E R25, desc[UR6][R10.64] ;  /* 0x000000060a197981 */ /* 0x0010a6000c1e1900 */
[--C-:B------:R-:W-:Y:S01]  /*03c0*/  IMAD.WIDE.U32 R8, R9, 0x4, R14.reuse ;  /* 0x0000000409087825 */ /* 0x100fe200078e000e */
[----:B------:R1:W2:Y:S04]  /*03d0*/  LDG.E R6, desc[UR6][R18.64] ;  /* 0x0000000612067981 */ /* 0x0002a8000c1e1900 */
[----:B------:R3:W4:Y:S01]  /*03e0*/  LDG.E R23, desc[UR6][R8.64] ;  /* 0x0000000608177981 */ /* 0x000722000c1e1900 */
[----:B0-----:R-:W-:Y:S01]  /*03f0*/  IMAD.WIDE.U32 R10, R12, 0x4, R14 ;  /* 0x000000040c0a7825 */ /* 0x001fe200078e000e */
[----:B------:R-:W-:-:S03]  /*0400*/  IADD3 R20, PT, PT, R17, 0x4, RZ ;  /* 0x0000000411147810 */ /* 0x000fc60007ffe0ff */
[--C-:B-1----:R-:W-:Y:S01]  /*0410*/  IMAD.WIDE.U32 R18, R16, 0x4, R14.reuse ;  /* 0x0000000410127825 */ /* 0x102fe200078e000e */
[----:B------:R-:W-:Y:S01]  /*0420*/  IADD3 R16, PT, PT, R21, 0x4, RZ ;  /* 0x0000000415107810 */ /* 0x000fe20007ffe0ff */
[----:B------:R-:W5:Y:S02]  /*0430*/  LDG.E R11, desc[UR6][R10.64] ;  /* 0x000000060a0b7981 */ /* 0x000f64000c1e1900 */
[----:B---3--:R-:W-:-:S04]  /*0440*/  IMAD.WIDE.U32 R8, R13, 0x4, R14 ;  /* 0x000000040d087825 */ /* 0x008fc800078e000e */
[--C-:B------:R-:W-:Y:S01]  /*0450*/  IMAD.WIDE.U32 R28, R29, 0x4, R14.reuse ;  /* 0x000000041d1c7825 */ /* 0x100fe200078e000e */
[----:B------:R0:W4:Y:S03]  /*0460*/  LDG.E R22, desc[UR6][R8.64] ;  /* 0x0000000608167981 */ /* 0x000126000c1e1900 */
[--C-:B------:R-:W-:Y:S01]  /*0470*/  IMAD.WIDE.U32 R26, R27, 0x4, R14.reuse ;  /* 0x000000041b1a7825 */ /* 0x100fe200078e000e */
[----:B------:R1:W5:Y:S04]  /*0480*/  LDG.E R10, desc[UR6][R18.64] ;  /* 0x00000006120a7981 */ /* 0x000368000c1e1900 */
[----:B------:R3:W5:Y:S01]  /*0490*/  LDG.E R13, desc[UR6][R28.64] ;  /* 0x000000061c0d7981 */ /* 0x000762000c1e1900 */
[----:B0-----:R-:W-:Y:S01]  /*04a0*/  IMAD.WIDE.U32 R8, R16, 0x4, R14 ;  /* 0x0000000410087825 */ /* 0x001fe200078e000e */
[----:B------:R-:W-:-:S02]  /*04b0*/  IADD3 R16, PT, PT, R21, 0x6, RZ ;  /* 0x0000000615107810 */ /* 0x000fc40007ffe0ff */
[----:B------:R0:W5:Y:S01]  /*04c0*/  LDG.E R12, desc[UR6][R26.64] ;  /* 0x000000061a0c7981 */ /* 0x000162000c1e1900 */
[----:B-1----:R-:W-:-:S03]  /*04d0*/  IMAD.WIDE.U32 R18, R20, 0x4, R14 ;  /* 0x0000000414127825 */ /* 0x002fc600078e000e */
[----:B------:R-:W5:Y:S01]  /*04e0*/  LDG.E R9, desc[UR6][R8.64] ;  /* 0x0000000608097981 */ /* 0x000f62000c1e1900 */
[----:B---3--:R-:W-:Y:S02]  /*04f0*/  IADD3 R29, PT, PT, R21, 0x5, RZ ;  /* 0x00000005151d7810 */ /* 0x008fe40007ffe0ff */
[C---:B------:R-:W-:Y:S02]  /*0500*/  IADD3 R28, PT, PT, R17.reuse, 0x5, RZ ;  /* 0x00000005111c7810 */ /* 0x040fe40007ffe0ff */
[----:B------:R-:W-:Y:S01]  /*0510*/  IADD3 R20, PT, PT, R17, 0x6, RZ ;  /* 0x0000000611147810 */ /* 0x000fe20007ffe0ff */
[----:B------:R1:W3:Y:S01]  /*0520*/  LDG.E R8, desc[UR6][R18.64] ;  /* 0x0000000612087981 */ /* 0x0002e2000c1e1900 */
[----:B0-----:R-:W-:-:S04]  /*0530*/  IMAD.WIDE.U32 R26, R29, 0x4, R14 ;  /* 0x000000041d1a7825 */ /* 0x001fc800078e000e */
[--C-:B------:R-:W-:Y:S02]  /*0540*/  IMAD.WIDE.U32 R28, R28, 0x4, R14.reuse ;  /* 0x000000041c1c7825 */ /* 0x100fe400078e000e */
[----:B------:R-:W3:Y:S02]  /*0550*/  LDG.E R26, desc[UR6][R26.64] ;  /* 0x000000061a1a7981 */ /* 0x000ee4000c1e1900 */
[--C-:B-1----:R-:W-:Y:S01]  /*0560*/  IMAD.WIDE.U32 R18, R16, 0x4, R14.reuse ;  /* 0x0000000410127825 */ /* 0x102fe200078e000e */
[----:B------:R-:W-:Y:S01]  /*0570*/  IADD3 R16, PT, PT, R21, 0x7, RZ ;  /* 0x0000000715107810 */ /* 0x000fe20007ffe0ff */
[----:B------:R-:W3:Y:S02]  /*0580*/  LDG.E R29, desc[UR6][R28.64] ;  /* 0x000000061c1d7981 */ /* 0x000ee4000c1e1900 */
[--C-:B------:R-:W-:Y:S02]  /*0590*/  IMAD.WIDE.U32 R20, R20, 0x4, R14.reuse ;  /* 0x0000000414147825 */ /* 0x100fe400078e000e */
[----:B------:R0:W3:Y:S04]  /*05a0*/  LDG.E R18, desc[UR6][R18.64] ;  /* 0x0000000612127981 */ /* 0x0000e8000c1e1900 */
[----:B------:R-:W3:Y:S01]  /*05b0*/  LDG.E R21, desc[UR6][R20.64] ;  /* 0x0000000614157981 */ /* 0x000ee2000c1e1900 */
[----:B0-----:R-:W-:Y:S01]  /*05c0*/  IADD3 R19, PT, PT, R17, 0x7, RZ ;  /* 0x0000000711137810 */ /* 0x001fe20007ffe0ff */
[----:B------:R-:W-:-:S04]  /*05d0*/  IMAD.WIDE.U32 R16, R16, 0x4, R14 ;  /* 0x0000000410107825 */ /* 0x000fc800078e000e */
[----:B------:R-:W-:Y:S02]  /*05e0*/  IMAD.WIDE.U32 R14, R19, 0x4, R14 ;  /* 0x00000004130e7825 */ /* 0x000fe400078e000e */
[----:B------:R-:W3:Y:S04]  /*05f0*/  LDG.E R16, desc[UR6][R16.64] ;  /* 0x0000000610107981 */ /* 0x000ee8000c1e1900 */
[----:B------:R-:W3:Y:S01]  /*0600*/  LDG.E R15, desc[UR6][R14.64] ;  /* 0x000000060e0f7981 */ /* 0x000ee2000c1e1900 */
[----:B------:R-:W-:-:S04]  /*0610*/  IADD3 R7, PT, PT, R7, 0x8, RZ ;  /* 0x0000000807077810 */ /* 0x000fc80007ffe0ff */
[----:B------:R-:W-:Y:S01]  /*0620*/  ISETP.NE.AND P0, PT, R7, RZ, PT ;  /* 0x000000ff0700720c */ /* 0x000fe20003f05270 */
[----:B------:R-:W-:Y:S01]  /*0630*/  UIADD3 UR4, UPT, UPT, UR4, 0x8, URZ ;  /* 0x0000000804047890 */ /* 0x000fe2000fffe0ff */
[----:B--2---:R-:W-:-:S04]  /*0640*/  FADD R25, R25, -R6 ;  /* 0x8000000619197221 */ /* 0x004fc80000000000 */
[----:B------:R-:W-:Y:S01]  /*0650*/  FFMA R24, R25, R25, R24 ;  /* 0x0000001919187223 */ /* 0x000fe20000000018 */
[----:B----4-:R-:W-:-:S04]  /*0660*/  FADD R23, R23, -R22 ;  /* 0x8000001617177221 */ /* 0x010fc80000000000 */
[----:B------:R-:W-:Y:S01]  /*0670*/  FFMA R24, R23, R23, R24 ;  /* 0x0000001717187223 */ /* 0x000fe20000000018 */
[----:B-----5:R-:W-:Y:S01]  /*0680*/  FADD R11, R11, -R10 ;  /* 0x8000000a0b0b7221 */ /* 0x020fe20000000000 */
[----:B------:R-:W-:-:S04]  /*0690*/  FADD R13, R13, -R12 ;  /* 0x8000000c0d0d7221 */ /* 0x000fc80000000000 */
[----:B------:R-:W-:-:S04]  /*06a0*/  FFMA R24, R13, R13, R24 ;  /* 0x0000000d0d187223 */ /* 0x000fc80000000018 */
[----:B------:R-:W-:Y:S01]  /*06b0*/  FFMA R24, R11, R11, R24 ;  /* 0x0000000b0b187223 */ /* 0x000fe20000000018 */
[----:B---3--:R-:W-:-:S04]  /*06c0*/  FADD R9, R9, -R8 ;  /* 0x8000000809097221 */ /* 0x008fc80000000000 */
[----:B------:R-:W-:Y:S01]  /*06d0*/  FFMA R24, R9, R9, R24 ;  /* 0x0000000909187223 */ /* 0x000fe20000000018 */
[----:B------:R-:W-:-:S04]  /*06e0*/  FADD R29, R26, -R29 ;  /* 0x8000001d1a1d7221 */ /* 0x000fc80000000000 */
[----:B------:R-:W-:Y:S01]  /*06f0*/  FFMA R24, R29, R29, R24 ;  /* 0x0000001d1d187223 */ /* 0x000fe20000000018 */
[----:B------:R-:W-:-:S04]  /*0700*/  FADD R21, R18, -R21 ;  /* 0x8000001512157221 */ /* 0x000fc80000000000 */
[----:B------:R-:W-:Y:S01]  /*0710*/  FFMA R24, R21, R21, R24 ;  /* 0x0000001515187223 */ /* 0x000fe20000000018 */
[----:B------:R-:W-:-:S04]  /*0720*/  FADD R15, R16, -R15 ;  /* 0x8000000f100f7221 */ /* 0x000fc80000000000 */
[----:B------:R-:W-:Y:S01]  /*0730*/  FFMA R24, R15, R15, R24 ;  /* 0x0000000f0f187223 */ /* 0x000fe20000000018 */
[----:B------:R-:W-:Y:S06]  /*0740*/  @P0 BRA `(.L_x_22) ;  /* 0xfffffff800ec0947 */ /* 0x000fec000383ffff */
.L_x_21:
[----:B------:R-:W-:Y:S05]  /*0750*/  @!P1 BRA `(.L_x_20) ;  /* 0x0000000400149947 */ /* 0x000fea0003800000 */
[----:B------:R-:W-:Y:S02]  /*0760*/  ISETP.GE.U32.AND P0, PT, R4, 0x4, PT ;  /* 0x000000040400780c */ /* 0x000fe40003f06070 */
[----:B------:R-:W-:-:S04]  /*0770*/  LOP3.LUT R20, R2, 0x3, RZ, 0xc0, !PT ;  /* 0x0000000302147812 */ /* 0x000fc800078ec0ff */
[----:B------:R-:W-:-:S07]  /*0780*/  ISETP.NE.AND P1, PT, R20, RZ, PT ;  /* 0x000000ff1400720c */ /* 0x000fce0003f25270 */
[----:B------:R-:W-:Y:S06]  /*0790*/  @!P0 BRA `(.L_x_23) ;  /* 0x0000000000888947 */ /* 0x000fec0003800000 */
[----:B------:R-:W1:Y:S01]  /*07a0*/  LDC.64 R6, c[0x0][0x380] ;  /* 0x0000e000ff067b82 */ /* 0x000e620000000a00 */
[-CC-:B------:R-:W-:Y:S02]  /*07b0*/  IMAD R9, R0, R2.reuse, R5.reuse ;  /* 0x0000000200097224 */ /* 0x180fe400078e0205 */
[----:B------:R-:W-:-:S03]  /*07c0*/  IMAD R11, R3, R2, R5 ;  /* 0x00000002030b7224 */ /* 0x000fc600078e0205 */
[----:B------:R-:W-:Y:S02]  /*07d0*/  IADD3 R15, PT, PT, R9, 0x1, RZ ;  /* 0x00000001090f7810 */ /* 0x000fe40007ffe0ff */
[----:B------:R-:W-:Y:S02]  /*07e0*/  IADD3 R17, PT, PT, R11, 0x1, RZ ;  /* 0x000000010b117810 */ /* 0x000fe40007ffe0ff */
[----:B------:R-:W-:Y:S02]  /*07f0*/  IADD3 R21, PT, PT, R9, 0x2, RZ ;  /* 0x0000000209157810 */ /* 0x000fe40007ffe0ff */
[----:B------:R-:W-:Y:S02]  /*0800*/  IADD3 R23, PT, PT, R11, 0x2, RZ ;  /* 0x000000020b177810 */ /* 0x000fe40007ffe0ff */
[----:B------:R-:W-:Y:S02]  /*0810*/  IADD3 R25, PT, PT, R9, 0x3, RZ ;  /* 0x0000000309197810 */ /* 0x000fe40007ffe0ff */
[C---:B------:R-:W-:Y:S01]  /*0820*/  IADD3 R27, PT, PT, R11.reuse, 0x3, RZ ;  /* 0x000000030b1b7810 */ /* 0x040fe20007ffe0ff */
[----:B-1----:R-:W-:-:S04]  /*0830*/  IMAD.WIDE.U32 R18, R11, 0x4, R6 ;  /* 0x000000040b127825 */ /* 0x002fc800078e0006 */
[--C-:B------:R-:W-:Y:S02]  /*0840*/  IMAD.WIDE.U32 R12, R9, 0x4, R6.reuse ;  /* 0x00000004090c7825 */ /* 0x100fe400078e0006 */
[----:B0-----:R-:W2:Y:S02]  /*0850*/  LDG.E R19, desc[UR6][R18.64] ;  /* 0x0000000612137981 */ /* 0x001ea4000c1e1900 */
[--C-:B------:R-:W-:Y:S02]  /*0860*/  IMAD.WIDE.U32 R14, R15, 0x4, R6.reuse ;  /* 0x000000040f0e7825 */ /* 0x100fe400078e0006 */
[----:B------:R0:W2:Y:S02]  /*0870*/  LDG.E R4, desc[UR6][R12.64] ;  /* 0x000000060c047981 */ /* 0x0000a4000c1e1900 */
[--C-:B------:R-:W-:Y:S02]  /*0880*/  IMAD.WIDE.U32 R16, R17, 0x4, R6.reuse ;  /* 0x0000000411107825 */ /* 0x100fe400078e0006 */
[----:B------:R-:W3:Y:S02]  /*0890*/  LDG.E R14, desc[UR6][R14.64] ;  /* 0x000000060e0e7981 */ /* 0x000ee4000c1e1900 */
[----:B------:R-:W-:-:S02]  /*08a0*/  IMAD.WIDE.U32 R8, R21, 0x4, R6 ;  /* 0x0000000415087825 */ /* 0x000fc400078e0006 */
[----:B------:R-:W3:Y:S02]  /*08b0*/  LDG.E R17, desc[UR6][R16.64] ;  /* 0x0000000610117981 */ /* 0x000ee4000c1e1900 */
[--C-:B------:R-:W-:Y:S02]  /*08c0*/  IMAD.WIDE.U32 R10, R23, 0x4, R6.reuse ;  /* 0x00000004170a7825 */ /* 0x100fe400078e0006 */
[----:B------:R-:W4:Y:S02]  /*08d0*/  LDG.E R8, desc[UR6][R8.64] ;  /* 0x0000000608087981 */ /* 0x000f24000c1e1900 */
[--C-:B0-----:R-:W-:Y:S02]  /*08e0*/  IMAD.WIDE.U32 R12, R25, 0x4, R6.reuse ;  /* 0x00000004190c7825 */ /* 0x101fe400078e0006 */
[----:B------:R-:W4:Y:S02]  /*08f0*/  LDG.E R11, desc[UR6][R10.64] ;  /* 0x000000060a0b7981 */ /* 0x000f24000c1e1900 */
[----:B------:R-:W-:-:S02]  /*0900*/  IMAD.WIDE.U32 R6, R27, 0x4, R6 ;  /* 0x000000041b067825 */ /* 0x000fc400078e0006 */
[----:B------:R-:W5:Y:S04]  /*0910*/  LDG.E R12, desc[UR6][R12.64] ;  /* 0x000000060c0c7981 */ /* 0x000f68000c1e1900 */
[----:B------:R-:W5:Y:S01]  /*0920*/  LDG.E R7, desc[UR6][R6.64] ;  /* 0x0000000606077981 */ /* 0x000f62000c1e1900 */
[----:B------:R-:W-:Y:S01]  /*0930*/  IADD3 R5, PT, PT, R5, 0x4, RZ ;  /* 0x0000000405057810 */ /* 0x000fe20007ffe0ff */
[----:B--2---:R-:W-:-:S04]  /*0940*/  FADD R19, R4, -R19 ;  /* 0x8000001304137221 */ /* 0x004fc80000000000 */
[----:B------:R-:W-:Y:S01]  /*0950*/  FFMA R19, R19, R19, R24 ;  /* 0x0000001313137223 */ /* 0x000fe20000000018 */
[----:B---3--:R-:W-:-:S04]  /*0960*/  FADD R14, R14, -R17 ;  /* 0x800000110e0e7221 */ /* 0x008fc80000000000 */
[----:B------:R-:W-:Y:S01]  /*0970*/  FFMA R19, R14, R14, R19 ;  /* 0x0000000e0e137223 */ /* 0x000fe20000000013 */
[----:B----4-:R-:W-:-:S04]  /*0980*/  FADD R4, R8, -R11 ;  /* 0x8000000b08047221 */ /* 0x010fc80000000000 */
[----:B------:R-:W-:Y:S01]  /*0990*/  FFMA R19, R4, R4, R19 ;  /* 0x0000000404137223 */ /* 0x000fe20000000013 */
[----:B-----5:R-:W-:-:S04]  /*09a0*/  FADD R24, R12, -R7 ;  /* 0x800000070c187221 */ /* 0x020fc80000000000 */
[----:B------:R-:W-:-:S07]  /*09b0*/  FFMA R24, R24, R24, R19 ;  /* 0x0000001818187223 */ /* 0x000fce0000000013 */
.L_x_23:
[----:B------:R-:W-:Y:S05]  /*09c0*/  @!P1 BRA `(.L_x_20) ;  /* 0x0000000000789947 */ /* 0x000fea0003800000 */
[----:B------:R-:W-:Y:S02]  /*09d0*/  ISETP.NE.AND P0, PT, R20, 0x1, PT ;  /* 0x000000011400780c */ /* 0x000fe40003f05270 */
[----:B------:R-:W-:-:S04]  /*09e0*/  LOP3.LUT R4, R2, 0x1, RZ, 0xc0, !PT ;  /* 0x0000000102047812 */ /* 0x000fc800078ec0ff */
[----:B------:R-:W-:-:S07]  /*09f0*/  ISETP.NE.U32.AND P1, PT, R4, 0x1, PT ;  /* 0x000000010400780c */ /* 0x000fce0003f25070 */
[----:B------:R-:W1:Y:S01]  /*0a00*/  @P0 LDC.64 R14, c[0x0][0x380] ;  /* 0x0000e000ff0e0b82 */ /* 0x000e620000000a00 */
[-CC-:B------:R-:W-:Y:S02]  /*0a10*/  @P0 IMAD R11, R0, R2.reuse, R5.reuse ;  /* 0x00000002000b0224 */ /* 0x180fe400078e0205 */
[-C--:B------:R-:W-:Y:S01]  /*0a20*/  @P0 IMAD R13, R3, R2.reuse, R5 ;  /* 0x00000002030d0224 */ /* 0x080fe200078e0205 */
[----:B------:R-:W-:Y:S02]  /*0a30*/  @P0 IADD3 R5, PT, PT, R5, 0x2, RZ ;  /* 0x0000000205050810 */ /* 0x000fe40007ffe0ff */
[----:B------:R-:W-:Y:S02]  /*0a40*/  @P0 IADD3 R9, PT, PT, R11, 0x1, RZ ;  /* 0x000000010b090810 */ /* 0x000fe40007ffe0ff */
[----:B------:R-:W2:Y:S01]  /*0a50*/  @!P1 LDC.64 R6, c[0x0][0x380] ;  /* 0x0000e000ff069b82 */ /* 0x000ea20000000a00 */
[----:B------:R-:W-:Y:S01]  /*0a60*/  @P0 IADD3 R17, PT, PT, R13, 0x1, RZ ;  /* 0x000000010d110810 */ /* 0x000fe20007ffe0ff */
[----:B------:R-:W-:-:S02]  /*0a70*/  @!P1 IMAD R19, R3, R2, R5 ;  /* 0x0000000203139224 */ /* 0x000fc400078e0205 */
[----:B-1----:R-:W-:-:S04]  /*0a80*/  @P0 IMAD.WIDE.U32 R10, R11, 0x4, R14 ;  /* 0x000000040b0a0825 */ /* 0x002fc800078e000e */
[--C-:B------:R-:W-:Y:S02]  /*0a90*/  @P0 IMAD.WIDE.U32 R12, R13, 0x4, R14.reuse ;  /* 0x000000040d0c0825 */ /* 0x100fe400078e000e */
[----:B0-----:R-:W3:Y:S02]  /*0aa0*/  @P0 LDG.E R10, desc[UR6][R10.64] ;  /* 0x000000060a0a0981 */ /* 0x001ee4000c1e1900 */
[--C-:B------:R-:W-:Y:S02]  /*0ab0*/  @P0 IMAD.WIDE.U32 R8, R9, 0x4, R14.reuse ;  /* 0x0000000409080825 */ /* 0x100fe400078e000e */
[----:B------:R-:W3:Y:S02]  /*0ac0*/  @P0 LDG.E R13, desc[UR6][R12.64] ;  /* 0x000000060c0d0981 */ /* 0x000ee4000c1e1900 */
[----:B------:R-:W-:Y:S02]  /*0ad0*/  @P0 IMAD.WIDE.U32 R14, R17, 0x4, R14 ;  /* 0x00000004110e0825 */ /* 0x000fe400078e000e */
[----:B------:R-:W4:Y:S02]  /*0ae0*/  @P0 LDG.E R8, desc[UR6][R8.64] ;  /* 0x0000000608080981 */ /* 0x000f24000c1e1900 */
[----:B------:R-:W-:-:S02]  /*0af0*/  @!P1 IMAD R17, R0, R2, R5 ;  /* 0x0000000200119224 */ /* 0x000fc400078e0205 */
[----:B------:R-:W4:Y:S02]  /*0b00*/  @P0 LDG.E R15, desc[UR6][R14.64] ;  /* 0x000000060e0f0981 */ /* 0x000f24000c1e1900 */
[----:B--2---:R-:W-:-:S04]  /*0b10*/  @!P1 IMAD.WIDE.U32 R4, R17, 0x4, R6 ;  /* 0x0000000411049825 */ /* 0x004fc800078e0006 */
[----:B------:R-:W-:Y:S02]  /*0b20*/  @!P1 IMAD.WIDE.U32 R6, R19, 0x4, R6 ;  /* 0x0000000413069825 */ /* 0x000fe400078e0006 */
[----:B------:R-:W2:Y:S04]  /*0b30*/  @!P1 LDG.E R4, desc[UR6][R4.64] ;  /* 0x0000000604049981 */ /* 0x000ea8000c1e1900 */
[----:B------:R-:W2:Y:S01]  /*0b40*/  @!P1 LDG.E R7, desc[UR6][R6.64] ;  /* 0x0000000606079981 */ /* 0x000ea2000c1e1900 */
[----:B---3--:R-:W-:-:S04]  /*0b50*/  @P0 FADD R17, R10, -R13 ;  /* 0x8000000d0a110221 */ /* 0x008fc80000000000 */
[----:B------:R-:W-:Y:S01]  /*0b60*/  @P0 FFMA R17, R17, R17, R24 ;  /* 0x0000001111110223 */ /* 0x000fe20000000018 */
[----:B----4-:R-:W-:-:S04]  /*0b70*/  @P0 FADD R2, R8, -R15 ;  /* 0x8000000f08020221 */ /* 0x010fc80000000000 */
[----:B------:R-:W-:Y:S01]  /*0b80*/  @P0 FFMA R24, R2, R2, R17 ;  /* 0x0000000202180223 */ /* 0x000fe20000000011 */
[----:B--2---:R-:W-:-:S04]  /*0b90*/  @!P1 FADD R11, R4, -R7 ;  /* 0x80000007040b9221 */ /* 0x004fc80000000000 */
[----:B------:R-:W-:-:S07]  /*0ba0*/  @!P1 FFMA R24, R11, R11, R24 ;  /* 0x0000000b0b189223 */ /* 0x000fce0000000018 */
.L_x_20:
[----:B------:R-:W1:Y:S01]  /*0bb0*/  LDC.64 R4, c[0x0][0x388] ;  /* 0x0000e200ff047b82 */ /* 0x000e620000000a00 */
[----:B------:R-:W-:-:S04]  /*0bc0*/  IMAD R3, R0, UR8, R3 ;  /* 0x0000000800037c24 */ /* 0x000fc8000f8e0203 */
[----:B-1----:R-:W-:-:S05]  /*0bd0*/  IMAD.WIDE.U32 R2, R3, 0x4, R4 ;  /* 0x0000000403027825 */ /* 0x002fca00078e0004 */
[----:B0-----:R-:W-:Y:S01]  /*0be0*/  STG.E desc[UR6][R2.64], R24 ;  /* 0x0000001802007986 */ /* 0x001fe2000c101906 */
[----:B------:R-:W-:Y:S05]  /*0bf0*/  EXIT ;  /* 0x000000000000794d */ /* 0x000fea0003800000 */
.L_x_19:
[----:B------:R-:W1:Y:S01]  /*0c00*/  LDC.64 R2, c[0x0][0x388] ;  /* 0x0000e200ff027b82 */ /* 0x000e620000000a00 */
[----:B------:R-:W-:Y:S01]  /*0c10*/  IMAD R5, R0, UR8, R0 ;  /* 0x0000000800057c24 */ /* 0x000fe2000f8e0200 */
[----:B------:R-:W-:-:S03]  /*0c20*/  MOV R7, 0x7f7fffff ;  /* 0x7f7fffff00077802 */ /* 0x000fc60000000f00 */
[----:B-1----:R-:W-:-:S05]  /*0c30*/  IMAD.WIDE.U32 R2, R5, 0x4, R2 ;  /* 0x0000000405027825 */ /* 0x002fca00078e0002 */
[----:B0-----:R-:W-:Y:S01]  /*0c40*/  STG.E desc[UR6][R2.64], R7 ;  /* 0x0000000702007986 */ /* 0x001fe2000c101906 */
[----:B------:R-:W-:Y:S05]  /*0c50*/  EXIT ;  /* 0x000000000000794d */ /* 0x000fea0003800000 */
.L_x_24:
        /* <DEDUP_REMOVED lines=10> */
.L_x_30:


//--------------------- .text._Z14remove_clusterPfii --------------------------
	.section	.text._Z14remove_clusterPfii,"ax",@progbits
	.align	128
        .global         _Z14remove_clusterPfii
        .type           _Z14remove_clusterPfii,@function
        .size           _Z14remove_clusterPfii,(.L_x_31 - _Z14remove_clusterPfii)
        .other          _Z14remove_clusterPfii,@"STO_CUDA_ENTRY STV_DEFAULT"
_Z14remove_clusterPfii:
.text._Z14remove_clusterPfii:
[----:B------:R-:W-:Y:S01]  /*0000*/  LDC R1, c[0x0][0x37c] ;  /* 0x0000df00ff017b82 */ /* 0x000fe20000000800 */
[----:B------:R-:W0:Y:S07]  /*0010*/  S2R R5, SR_TID.X ;  /* 0x0000000000057919 */ /* 0x000e2e0000002100 */
[----:B------:R-:W0:Y:S08]  /*0020*/  S2UR UR4, SR_CTAID.X ;  /* 0x00000000000479c3 */ /* 0x000e300000002500 */
[----:B------:R-:W0:Y:S08]  /*0030*/  LDC R0, c[0x0][0x360] ;  /* 0x0000d800ff007b82 */ /* 0x000e300000000800 */
[----:B------:R-:W1:Y:S01]  /*0040*/  LDC R4, c[0x0][0x38c] ;  /* 0x0000e300ff047b82 */ /* 0x000e620000000800 */
[----:B0-----:R-:W-:-:S02]  /*0050*/  IMAD R5, R0, UR4, R5 ;  /* 0x0000000400057c24 */ /* 0x001fc4000f8e0205 */
[----:B-1----:R-:W-:-:S05]  /*0060*/  IMAD R0, R4, R4, RZ ;  /* 0x0000000404007224 */ /* 0x002fca00078e02ff */
[----:B------:R-:W-:-:S13]  /*0070*/  ISETP.GE.AND P0, PT, R5, R0, PT ;  /* 0x000000000500720c */ /* 0x000fda0003f06270 */
[----:B------:R-:W-:Y:S05]  /*0080*/  @P0 EXIT ;  /* 0x000000000000094d */ /* 0x000fea0003800000 */
[----:B------:R-:W-:Y:S01]  /*0090*/  IABS R7, R4 ;  /* 0x0000000400077213 */ /* 0x000fe20000000000 */
[----:B------:R-:W0:Y:S03]  /*00a0*/  LDCU UR4, c[0x0][0x388] ;  /* 0x00007100ff0477ac */ /* 0x000e260008000800 */
[----:B------:R-:W1:Y:S08]  /*00b0*/  I2F.RP R0, R7 ;  /* 0x0000000700007306 */ /* 0x000e700000209400 */
[----:B-1----:R-:W1:Y:S02]  /*00c0*/  MUFU.RCP R0, R0 ;  /* 0x0000000000007308 */ /* 0x002e640000001000 */
[----:B-1----:R-:W-:-:S06]  /*00d0*/  VIADD R2, R0, 0xffffffe ;  /* 0x0ffffffe00027836 */ /* 0x002fcc0000000000 */
[----:B------:R1:W2:Y:S02]  /*00e0*/  F2I.FTZ.U32.TRUNC.NTZ R3, R2 ;  /* 0x0000000200037305 */ /* 0x0002a4000021f000 */
[----:B-1----:R-:W-:Y:S02]  /*00f0*/  HFMA2 R2, -RZ, RZ, 0, 0 ;  /* 0x00000000ff027431 */ /* 0x002fe400000001ff */
[----:B--2---:R-:W-:-:S04]  /*0100*/  IMAD.MOV R6, RZ, RZ, -R3 ;  /* 0x000000ffff067224 */ /* 0x004fc800078e0a03 */
[----:B------:R-:W-:Y:S01]  /*0110*/  IMAD R9, R6, R7, RZ ;  /* 0x0000000706097224 */ /* 0x000fe200078e02ff */
[----:B------:R-:W-:-:S03]  /*0120*/  IABS R6, R5 ;  /* 0x0000000500067213 */ /* 0x000fc60000000000 */
[----:B------:R-:W-:-:S06]  /*0130*/  IMAD.HI.U32 R3, R3, R9, R2 ;  /* 0x0000000903037227 */ /* 0x000fcc00078e0002 */
[----:B------:R-:W-:-:S04]  /*0140*/  IMAD.HI.U32 R3, R3, R6, RZ ;  /* 0x0000000603037227 */ /* 0x000fc800078e00ff */
[----:B------:R-:W-:-:S04]  /*0150*/  IMAD.MOV R0, RZ, RZ, -R3 ;  /* 0x000000ffff007224 */ /* 0x000fc800078e0a03 */
[----:B------:R-:W-:-:S05]  /*0160*/  IMAD R0, R7, R0, R6 ;  /* 0x0000000007007224 */ /* 0x000fca00078e0206 */
[----:B------:R-:W-:-:S13]  /*0170*/  ISETP.GT.U32.AND P2, PT, R7, R0, PT ;  /* 0x000000000700720c */ /* 0x000fda0003f44070 */
[-C--:B------:R-:W-:Y:S01]  /*0180*/  @!P2 IADD3 R0, PT, PT, R0, -R7.reuse, RZ ;  /* 0x800000070000a210 */ /* 0x080fe20007ffe0ff */
[----:B------:R-:W-:Y:S01]  /*0190*/  @!P2 VIADD R3, R3, 0x1 ;  /* 0x000000010303a836 */ /* 0x000fe20000000000 */
[----:B------:R-:W-:Y:S02]  /*01a0*/  ISETP.NE.AND P2, PT, R4, RZ, PT ;  /* 0x000000ff0400720c */ /* 0x000fe40003f45270 */
[----:B------:R-:W-:Y:S02]  /*01b0*/  ISETP.GE.U32.AND P0, PT, R0, R7, PT ;  /* 0x000000070000720c */ /* 0x000fe40003f06070 */
[----:B------:R-:W-:-:S04]  /*01c0*/  LOP3.LUT R0, R5, R4, RZ, 0x3c, !PT ;  /* 0x0000000405007212 */ /* 0x000fc800078e3cff */
[----:B------:R-:W-:-:S07]  /*01d0*/  ISETP.GE.AND P1, PT, R0, RZ, PT ;  /* 0x000000ff0000720c */ /* 0x000fce0003f26270 */
[----:B------:R-:W-:-:S06]  /*01e0*/  @P0 IADD3 R3, PT, PT, R3, 0x1, RZ ;  /* 0x0000000103030810 */ /* 0x000fcc0007ffe0ff */
[----:B------:R-:W-:Y:S01]  /*01f0*/  @!P1 IMAD.MOV R3, RZ, RZ, -R3 ;  /* 0x000000ffff039224 */ /* 0x000fe200078e0a03 */
[----:B------:R-:W-:-:S04]  /*0200*/  @!P2 LOP3.LUT R3, RZ, R4, RZ, 0x33, !PT ;  /* 0x00000004ff03a212 */ /* 0x000fc800078e33ff */
[C---:B------:R-:W-:Y:S02]  /*0210*/  IADD3 R0, PT, PT, -R3.reuse, RZ, RZ ;  /* 0x000000ff03007210 */ /* 0x040fe40007ffe1ff */
[----:B0-----:R-:W-:-:S03]  /*0220*/  ISETP.NE.AND P1, PT, R3, UR4, PT ;  /* 0x0000000403007c0c */ /* 0x001fc6000bf25270 */
[----:B------:R-:W-:-:S05]  /*0230*/  IMAD R0, R4, R0, R5 ;  /* 0x0000000004007224 */ /* 0x000fca00078e0205 */
[----:B------:R-:W-:Y:S01]  /*0240*/  ISETP.NE.AND P0, PT, R0, UR4, PT ;  /* 0x0000000400007c0c */ /* 0x000fe2000bf05270 */
[----:B------:R-:W0:-:S12]  /*0250*/  LDCU.64 UR4, c[0x0][0x358] ;  /* 0x00006b00ff0477ac */ /* 0x000e180008000a00 */
[----:B0-----:R-:W-:Y:S05]  /*0260*/  @P0 EXIT P1 ;  /* 0x000000000000094d */ /* 0x001fea0000800000 */
[----:B------:R-:W0:Y:S01]  /*0270*/  LDC.64 R2, c[0x0][0x380] ;  /* 0x0000e000ff027b82 */ /* 0x000e220000000a00 */
[----:B------:R-:W-:Y:S02]  /*0280*/  IMAD.MOV.U32 R7, RZ, RZ, 0x7f7fffff ;  /* 0x7f7fffffff077424 */ /* 0x000fe400078e00ff */
[----:B0-----:R-:W-:-:S05]  /*0290*/  IMAD.WIDE R2, R5, 0x4, R2 ;  /* 0x0000000405027825 */ /* 0x001fca00078e0202 */
[----:B------:R-:W-:Y:S01]  /*02a0*/  STG.E desc[UR4][R2.64], R7 ;  /* 0x0000000702007986 */ /* 0x000fe2000c101904 */
[----:B------:R-:W-:Y:S05]  /*02b0*/  EXIT ;  /* 0x000000000000794d */ /* 0x000fea0003800000 */
.L_x_25:
        /* <DEDUP_REMOVED lines=12> */
.L_x_31:


//--------------------- .text._Z14update_clusterPfiii --------------------------
	.section	.text._Z14update_clusterPfiii,"ax",@progbits
	.align	128
        .global         _Z14update_clusterPfiii
        .type           _Z14update_clusterPfiii,@function
        .size           _Z14update_clusterPfiii,(.L_x_32 - _Z14update_clusterPfiii)
        .other          _Z14update_clusterPfiii,@"STO_CUDA_ENTRY STV_DEFAULT"
_Z14update_clusterPfiii:
.text._Z14update_clusterPfiii:
        /* <DEDUP_REMOVED lines=9> */
[----:B------:R-:W-:-:S04]  /*0090*/  IABS R7, R0 ;  /* 0x0000000000077213 */ /* 0x000fc80000000000 */
[----:B------:R-:W0:Y:S08]  /*00a0*/  I2F.RP R4, R7 ;  /* 0x0000000700047306 */ /* 0x000e300000209400 */
[----:B0-----:R-:W0:Y:S02]  /*00b0*/  MUFU.RCP R4, R4 ;  /* 0x0000000400047308 */ /* 0x001e240000001000 */
[----:B0-----:R-:W-:-:S06]  /*00c0*/  IADD3 R2, PT, PT, R4, 0xffffffe, RZ ;  /* 0x0ffffffe04027810 */ /* 0x001fcc0007ffe0ff */
[----:B------:R0:W1:Y:S02]  /*00d0*/  F2I.FTZ.U32.TRUNC.NTZ R3, R2 ;  /* 0x0000000200037305 */ /* 0x000064000021f000 */
[----:B0-----:R-:W-:Y:S02]  /*00e0*/  HFMA2 R2, -RZ, RZ, 0, 0 ;  /* 0x00000000ff027431 */ /* 0x001fe400000001ff */
[----:B-1----:R-:W-:-:S04]  /*00f0*/  IMAD.MOV R6, RZ, RZ, -R3 ;  /* 0x000000ffff067224 */ /* 0x002fc800078e0a03 */
[----:B------:R-:W-:Y:S01]  /*0100*/  IMAD R9, R6, R7, RZ ;  /* 0x0000000706097224 */ /* 0x000fe200078e02ff */
[----:B------:R-:W-:-:S03]  /*0110*/  IABS R6, R5 ;  /* 0x0000000500067213 */ /* 0x000fc60000000000 */
[----:B------:R-:W-:Y:S01]  /*0120*/  IMAD.HI.U32 R3, R3, R9, R2 ;  /* 0x0000000903037227 */ /* 0x000fe200078e0002 */
[----:B------:R-:W-:-:S04]  /*0130*/  LOP3.LUT R2, R5, R0, RZ, 0x3c, !PT ;  /* 0x0000000005027212 */ /* 0x000fc800078e3cff */
[----:B------:R-:W-:Y:S01]  /*0140*/  ISETP.GE.AND P1, PT, R2, RZ, PT ;  /* 0x000000ff0200720c */ /* 0x000fe20003f26270 */
[----:B------:R-:W-:-:S04]  /*0150*/  IMAD.HI.U32 R3, R3, R6, RZ ;  /* 0x0000000603037227 */ /* 0x000fc800078e00ff */
[----:B------:R-:W-:-:S04]  /*0160*/  IMAD.MOV R4, RZ, RZ, -R3 ;  /* 0x000000ffff047224 */ /* 0x000fc800078e0a03 */
[----:B------:R-:W-:-:S05]  /*0170*/  IMAD R4, R7, R4, R6 ;  /* 0x0000000407047224 */ /* 0x000fca00078e0206 */
[----:B------:R-:W-:-:S13]  /*0180*/  ISETP.GT.U32.AND P2, PT, R7, R4, PT ;  /* 0x000000040700720c */ /* 0x000fda0003f44070 */
[-C--:B------:R-:W-:Y:S01]  /*0190*/  @!P2 IADD3 R4, PT, PT, R4, -R7.reuse, RZ ;  /* 0x800000070404a210 */ /* 0x080fe20007ffe0ff */
[----:B------:R-:W-:Y:S01]  /*01a0*/  @!P2 VIADD R3, R3, 0x1 ;  /* 0x000000010303a836 */ /* 0x000fe20000000000 */
[----:B------:R-:W-:Y:S02]  /*01b0*/  ISETP.NE.AND P2, PT, R0, RZ, PT ;  /* 0x000000ff0000720c */ /* 0x000fe40003f45270 */
[----:B------:R-:W-:-:S13]  /*01c0*/  ISETP.GE.U32.AND P0, PT, R4, R7, PT ;  /* 0x000000070400720c */ /* 0x000fda0003f06070 */
[----:B------:R-:W-:-:S05]  /*01d0*/  @P0 IADD3 R3, PT, PT, R3, 0x1, RZ ;  /* 0x0000000103030810 */ /* 0x000fca0007ffe0ff */
[----:B------:R-:W-:-:S05]  /*01e0*/  IMAD.MOV.U32 R7, RZ, RZ, R3 ;  /* 0x000000ffff077224 */ /* 0x000fca00078e0003 */
[----:B------:R-:W-:Y:S02]  /*01f0*/  @!P1 IADD3 R7, PT, PT, -R7, RZ, RZ ;  /* 0x000000ff07079210 */ /* 0x000fe40007ffe1ff */
[----:B------:R-:W-:-:S04]  /*0200*/  @!P2 LOP3.LUT R7, RZ, R0, RZ, 0x33, !PT ;  /* 0x00000000ff07a212 */ /* 0x000fc800078e33ff */
[----:B------:R-:W-:-:S05]  /*0210*/  IADD3 R2, PT, PT, -R7, RZ, RZ ;  /* 0x000000ff07027210 */ /* 0x000fca0007ffe1ff */
[----:B------:R-:W-:-:S05]  /*0220*/  IMAD R9, R0, R2, R5 ;  /* 0x0000000200097224 */ /* 0x000fca00078e0205 */
[----:B------:R-:W-:-:S13]  /*0230*/  ISETP.NE.AND P0, PT, R7, R9, PT ;  /* 0x000000090700720c */ /* 0x000fda0003f05270 */
[----:B------:R-:W-:Y:S05]  /*0240*/  @!P0 EXIT ;  /* 0x000000000000894d */ /* 0x000fea0003800000 */
[----:B------:R-:W0:Y:S01]  /*0250*/  LDCU UR6, c[0x0][0x388] ;  /* 0x00007100ff0677ac */ /* 0x000e220008000800 */
[----:B------:R-:W1:Y:S01]  /*0260*/  LDCU.64 UR4, c[0x0][0x358] ;  /* 0x00006b00ff0477ac */ /* 0x000e620008000a00 */
[----:B0-----:R-:W-:-:S13]  /*0270*/  ISETP.NE.AND P0, PT, R7, UR6, PT ;  /* 0x0000000607007c0c */ /* 0x001fda000bf05270 */
[----:B-1----:R-:W-:Y:S05]  /*0280*/  @P0 BRA `(.L_x_26) ;  /* 0x00000000002c0947 */ /* 0x002fea0003800000 */
[----:B------:R-:W0:Y:S01]  /*0290*/  LDC.64 R4, c[0x0][0x380] ;  /* 0x0000e000ff047b82 */ /* 0x000e220000000a00 */
[----:B------:R-:W1:Y:S01]  /*02a0*/  LDCU UR7, c[0x0][0x38c] ;  /* 0x00007180ff0777ac */ /* 0x000e620008000800 */
[C-C-:B------:R-:W-:Y:S02]  /*02b0*/  IMAD R3, R0.reuse, UR6, R9.reuse ;  /* 0x0000000600037c24 */ /* 0x140fe4000f8e0209 */
[----:B-1----:R-:W-:Y:S02]  /*02c0*/  IMAD R7, R0, UR7, R9 ;  /* 0x0000000700077c24 */ /* 0x002fe4000f8e0209 */
[----:B0-----:R-:W-:-:S04]  /*02d0*/  IMAD.WIDE R2, R3, 0x4, R4 ;  /* 0x0000000403027825 */ /* 0x001fc800078e0204 */
[----:B------:R-:W-:Y:S01]  /*02e0*/  IMAD.WIDE R4, R7, 0x4, R4 ;  /* 0x0000000407047825 */ /* 0x000fe200078e0204 */
[----:B------:R-:W2:Y:S05]  /*02f0*/  LDG.E R0, desc[UR4][R2.64] ;  /* 0x0000000402007981 */ /* 0x000eaa000c1e1900 */
[----:B------:R-:W2:Y:S02]  /*0300*/  LDG.E R5, desc[UR4][R4.64] ;  /* 0x0000000404057981 */ /* 0x000ea4000c1e1900 */
[----:B--2---:R-:W-:-:S05]  /*0310*/  FMNMX R7, R0, R5, PT ;  /* 0x0000000500077209 */ /* 0x004fca0003800000 */
[----:B------:R-:W-:Y:S01]  /*0320*/  STG.E desc[UR4][R2.64], R7 ;  /* 0x0000000702007986 */ /* 0x000fe2000c101904 */
[----:B------:R-:W-:Y:S05]  /*0330*/  EXIT ;  /* 0x000000000000794d */ /* 0x000fea0003800000 */
.L_x_26:
[----:B------:R-:W-:-:S13]  /*0340*/  ISETP.NE.AND P0, PT, R9, UR6, PT ;  /* 0x0000000609007c0c */ /* 0x000fda000bf05270 */
[----:B------:R-:W-:Y:S05]  /*0350*/  @P0 EXIT ;  /* 0x000000000000094d */ /* 0x000fea0003800000 */
[----:B------:R-:W0:Y:S01]  /*0360*/  LDC.64 R4, c[0x0][0x380] ;  /* 0x0000e000ff047b82 */ /* 0x000e220000000a00 */
[----:B------:R-:W1:Y:S01]  /*0370*/  LDCU UR7, c[0x0][0x38c] ;  /* 0x00007180ff0777ac */ /* 0x000e620008000800 */
[CC--:B------:R-:W-:Y:S02]  /*0380*/  IMAD R3, R7.reuse, R0.reuse, UR6 ;  /* 0x0000000607037e24 */ /* 0x0c0fe4000f8e0200 */
[----:B-1----:R-:W-:Y:S02]  /*0390*/  IMAD R7, R7, R0, UR7 ;  /* 0x0000000707077e24 */ /* 0x002fe4000f8e0200 */
[----:B0-----:R-:W-:-:S04]  /*03a0*/  IMAD.WIDE R2, R3, 0x4, R4 ;  /* 0x0000000403027825 */ /* 0x001fc800078e0204 */
[----:B------:R-:W-:Y:S01]  /*03b0*/  IMAD.WIDE R4, R7, 0x4, R4 ;  /* 0x0000000407047825 */ /* 0x000fe200078e0204 */
[----:B------:R-:W2:Y:S05]  /*03c0*/  LDG.E R0, desc[UR4][R2.64] ;  /* 0x0000000402007981 */ /* 0x000eaa000c1e1900 */
[----:B------:R-:W2:Y:S02]  /*03d0*/  LDG.E R5, desc[UR4][R4.64] ;  /* 0x0000000404057981 */ /* 0x000ea4000c1e1900 */
[----:B--2---:R-:W-:-:S05]  /*03e0*/  FMNMX R7, R0, R5, PT ;  /* 0x0000000500077209 */ /* 0x004fca0003800000 */
[----:B------:R-:W-:Y:S01]  /*03f0*/  STG.E desc[UR4][R2.64], R7 ;  /* 0x0000000702007986 */ /* 0x000fe2000c101904 */
[----:B------:R-:W-:Y:S05]  /*0400*/  EXIT ;  /* 0x000000000000794d */ /* 0x000fea0003800000 */
.L_x_27:
        /* <DEDUP_REMOVED lines=15> */
.L_x_32:


//--------------------- .nv.global.init           --------------------------
	.section	.nv.global.init,"aw",@progbits
.nv.global.init:
	.type		$str$1,@object
	.size		$str$1,($str - $str$1)
$str$1:
        /*0000*/ 	.byte	0x66, 0x69, 0x6e, 0x64, 0x5f, 0x70, 0x61, 0x69, 0x72, 0x77, 0x69, 0x73, 0x65, 0x5f, 0x6d, 0x69
        /*0010*/ 	.byte	0x6e, 0x5f, 0x63, 0x75, 0x64, 0x61, 0x20, 0x28, 0x61, 0x6e, 0x73, 0x77, 0x65, 0x72, 0x29, 0x20
        /*0020*/ 	.byte	0x2d, 0x20, 0x6c, 0x65, 0x66, 0x74, 0x5f, 0x69, 0x64, 0x78, 0x20, 0x25, 0x64, 0x2c, 0x20, 0x69
        /*0030*/ 	.byte	0x6e, 0x64, 0x69, 0x63, 0x65, 0x73, 0x5b, 0x6c, 0x65, 0x66, 0x74, 0x5f, 0x69, 0x64, 0x78, 0x5d
        /*0040*/ 	.byte	0x20, 0x25, 0x64, 0x2c, 0x20, 0x64, 0x69, 0x73, 0x74, 0x5f, 0x6d, 0x61, 0x74, 0x72, 0x69, 0x78
        /*0050*/ 	.byte	0x5f, 0x64, 0x5b, 0x69, 0x6e, 0x64, 0x69, 0x63, 0x65, 0x73, 0x5b, 0x6c, 0x65, 0x66, 0x74, 0x5f
        /*0060*/ 	.byte	0x69, 0x64, 0x78, 0x5d, 0x5d, 0x20, 0x25, 0x2e, 0x32, 0x66, 0x0a, 0x00
	.type		$str,@object
	.size		$str,(.L_0 - $str)
$str:
        /*006c*/ 	.byte	0x66, 0x69, 0x6e, 0x64, 0x5f, 0x70, 0x61, 0x69, 0x72, 0x77, 0x69, 0x73, 0x65, 0x5f, 0x6d, 0x69
        /* <DEDUP_REMOVED lines=8> */
        /*00fc*/ 	.byte	0x72, 0x69, 0x64, 0x65, 0x20, 0x25, 0x64, 0x2c, 0x20, 0x6e, 0x20, 0x25, 0x64, 0x0a, 0x00
.L_0:


//--------------------- .nv.shared.reserved.0     --------------------------
	.section	.nv.shared.reserved.0,"aw",@nobits
	.weak		__nv_reservedSMEM_offset_0_alias
	.size		__nv_reservedSMEM_offset_0_alias, 0, 64
	.other		__nv_reservedSMEM_offset_0_alias,@"STO_CUDA_RESERVED_SHARED STV_DEFAULT"
__nv_reservedSMEM_offset_0_alias:
	.zero		0
	.zero		64


//--------------------- .nv.constant0._Z13min_reductionPfS_i --------------------------
	.section	.nv.constant0._Z13min_reductionPfS_i,"a",@progbits
	.sectionflags	@""
	.align	4
.nv.constant0._Z13min_reductionPfS_i:
	.zero		916


//--------------------- .nv.constant0._Z22find_pairwise_min_cudaPfiPiS_ --------------------------
	.section	.nv.constant0._Z22find_pairwise_min_cudaPfiPiS_,"a",@progbits
	.sectionflags	@""
	.align	4
.nv.constant0._Z22find_pairwise_min_cudaPfiPiS_:
	.zero		928


//--------------------- .nv.constant0._Z29calculate_pairwise_dists_cudaPfS_jj --------------------------
	.section	.nv.constant0._Z29calculate_pairwise_dists_cudaPfS_jj,"a",@progbits
	.sectionflags	@""
	.align	4
.nv.constant0._Z29calculate_pairwise_dists_cudaPfS_jj:
	.zero		920


//--------------------- .nv.constant0._Z14remove_clusterPfii --------------------------
	.section	.nv.constant0._Z14remove_clusterPfii,"a",@progbits
	.sectionflags	@""
	.align	4
.nv.constant0._Z14remove_clusterPfii:
	.zero		912


//--------------------- .nv.constant0._Z14update_clusterPfiii --------------------------
	.section	.nv.constant0._Z14update_clusterPfiii,"a",@progbits
	.sectionflags	@""
	.align	4
.nv.constant0._Z14update_clusterPfiii:
	.zero		916


//--------------------- SYMBOLS --------------------------

	.type		.nv.reservedSmem.offset0,@object
	.size		.nv.reservedSmem.offset0,0x4
	.type		vprintf,@function
